	.target	sm_90a

	.elftype	@"ET_EXEC"


//--------------------- .note.nv.tkinfo           --------------------------
	.section	.note.nv.tkinfo,"",@"SHT_NOTE"
	.sectionflags	@"SHF_NOTE_NV_TKINFO"
	.tkinfo
        /*0018*/ 	.word	0x00000002
        /*0030*/ 	.string	""
        /*0030*/ 	.string	"ptxas"
        /*0030*/ 	.string	"Cuda compilation tools, release 13.0, V13.0.88"
        /*0030*/ 	.string	"Build cuda_13.0.r13.0/compiler.36424714_0"
        /*0030*/ 	.string	"-arch sm_90a -m 64 "



//--------------------- .note.nv.cuinfo           --------------------------
	.section	.note.nv.cuinfo,"",@"SHT_NOTE"
	.sectionflags	@"SHF_NOTE_NV_CUINFO"
        /*0018*/ 	.short	0x0002
        /*001a*/ 	.short	0x005a
        /*001c*/ 	.short	0x0082
	.zero		2


//--------------------- .nv.info                  --------------------------
	.section	.nv.info,"",@"SHT_CUDA_INFO"
	.align	4


	//----- nvinfo : EIATTR_REGCOUNT
	.align		4
        /*0000*/ 	.byte	0x04, 0x2f
        /*0002*/ 	.short	(.L_12 - .L_11)
	.align		4
.L_11:
        /*0004*/ 	.word	index@(_ZN7cutlass13device_kernelINS_4conv6kernel13ConvUniversalINS1_16ConvProblemShapeILNS1_8OperatorE2ELi3EEENS1_10collective14CollectiveConvINS1_46MainloopSm90TmaGmmaWarpSpecializedImplicitGemmILS5_2ELi9ELi3EN4cute5tupleIJNSA_1CILi1EEESD_SD_EEENS1_36KernelImplicitTmaWarpSpecializedSm90ELi1EEENSB_IJNSC_ILi64EEENSB_IJNSC_ILi128EEEEEENSB_IJSH_EEEEEENS_10bfloat16_tESM_NSA_8TiledMMAINSA_8MMA_AtomIJNSA_4SM904GMMA28MMA_64x128x16_F32BF16BF16_SSILNSQ_5MajorE1ELSS_1ELNSQ_7ScaleInE1ELST_1EEEEEENSA_6LayoutISE_NSB_IJNSC_ILi0EEESX_SX_EEEEENSB_IJNSA_10UnderscoreES10_S10_EEEEENS7_6detail26Sm90ImplicitGemmTileTraitsINSA_13SM90_TMA_LOADENSA_14ComposedLayoutINSA_7SwizzleILi3ELi4ELi3EEENSA_18smem_ptr_flag_bitsILi16EEENSW_INSB_IJNSB_IJSH_SD_EEENSB_IJNSC_ILi8EEES1C_EEENSB_IJSD_NSC_ILi9EEEEEEEEENSB_IJNSB_IJSD_SX_EEENSB_IJSH_NSC_ILi512EEEEEENSB_IJSX_NSC_ILi4096EEEEEEEEEEEEEvEENS14_INSA_20SM90_TMA_LOAD_IM2COLENS16_IS18_S1A_NSW_INSB_IJNSB_IJSH_NSC_ILi2EEEEEES1D_S1F_EEENSB_IJNSB_IJSD_S1K_EEES1J_NSB_IJSX_NSC_ILi8192EEEEEEEEEEEEEvEEEENS_8epilogue10collective6detail29Sm90TmaWarpSpecializedAdapterINS23_15DefaultEpilogueISM_NSB_IJlNSB_IJSD_lllEEESX_EEES28_NS22_6thread17LinearCombinationISM_Li1EffLNS29_9ScaleType4KindE0ELNS_15FloatRoundStyleE2ESM_EENS_4gemm15EpilogueDefaultEEEEEvvEEEEvNT_6ParamsE)
        /*0008*/ 	.word	0x00000066


	//----- nvinfo : EIATTR_FRAME_SIZE
	.align		4
.L_12:
        /*000c*/ 	.byte	0x04, 0x11
        /*000e*/ 	.short	(.L_14 - .L_13)
	.align		4
.L_13:
        /*0010*/ 	.word	index@(_ZN7cutlass13device_kernelINS_4conv6kernel13ConvUniversalINS1_16ConvProblemShapeILNS1_8OperatorE2ELi3EEENS1_10collective14CollectiveConvINS1_46MainloopSm90TmaGmmaWarpSpecializedImplicitGemmILS5_2ELi9ELi3EN4cute5tupleIJNSA_1CILi1EEESD_SD_EEENS1_36KernelImplicitTmaWarpSpecializedSm90ELi1EEENSB_IJNSC_ILi64EEENSB_IJNSC_ILi128EEEEEENSB_IJSH_EEEEEENS_10bfloat16_tESM_NSA_8TiledMMAINSA_8MMA_AtomIJNSA_4SM904GMMA28MMA_64x128x16_F32BF16BF16_SSILNSQ_5MajorE1ELSS_1ELNSQ_7ScaleInE1ELST_1EEEEEENSA_6LayoutISE_NSB_IJNSC_ILi0EEESX_SX_EEEEENSB_IJNSA_10UnderscoreES10_S10_EEEEENS7_6detail26Sm90ImplicitGemmTileTraitsINSA_13SM90_TMA_LOADENSA_14ComposedLayoutINSA_7SwizzleILi3ELi4ELi3EEENSA_18smem_ptr_flag_bitsILi16EEENSW_INSB_IJNSB_IJSH_SD_EEENSB_IJNSC_ILi8EEES1C_EEENSB_IJSD_NSC_ILi9EEEEEEEEENSB_IJNSB_IJSD_SX_EEENSB_IJSH_NSC_ILi512EEEEEENSB_IJSX_NSC_ILi4096EEEEEEEEEEEEEvEENS14_INSA_20SM90_TMA_LOAD_IM2COLENS16_IS18_S1A_NSW_INSB_IJNSB_IJSH_NSC_ILi2EEEEEES1D_S1F_EEENSB_IJNSB_IJSD_S1K_EEES1J_NSB_IJSX_NSC_ILi8192EEEEEEEEEEEEEvEEEENS_8epilogue10collective6detail29Sm90TmaWarpSpecializedAdapterINS23_15DefaultEpilogueISM_NSB_IJlNSB_IJSD_lllEEESX_EEES28_NS22_6thread17LinearCombinationISM_Li1EffLNS29_9ScaleType4KindE0ELNS_15FloatRoundStyleE2ESM_EENS_4gemm15EpilogueDefaultEEEEEvvEEEEvNT_6ParamsE)
        /*0014*/ 	.word	0x00000000


	//----- nvinfo : EIATTR_MIN_STACK_SIZE
	.align		4
.L_14:
        /*0018*/ 	.byte	0x04, 0x12
        /*001a*/ 	.short	(.L_16 - .L_15)
	.align		4
.L_15:
        /*001c*/ 	.word	index@(_ZN7cutlass13device_kernelINS_4conv6kernel13ConvUniversalINS1_16ConvProblemShapeILNS1_8OperatorE2ELi3EEENS1_10collective14CollectiveConvINS1_46MainloopSm90TmaGmmaWarpSpecializedImplicitGemmILS5_2ELi9ELi3EN4cute5tupleIJNSA_1CILi1EEESD_SD_EEENS1_36KernelImplicitTmaWarpSpecializedSm90ELi1EEENSB_IJNSC_ILi64EEENSB_IJNSC_ILi128EEEEEENSB_IJSH_EEEEEENS_10bfloat16_tESM_NSA_8TiledMMAINSA_8MMA_AtomIJNSA_4SM904GMMA28MMA_64x128x16_F32BF16BF16_SSILNSQ_5MajorE1ELSS_1ELNSQ_7ScaleInE1ELST_1EEEEEENSA_6LayoutISE_NSB_IJNSC_ILi0EEESX_SX_EEEEENSB_IJNSA_10UnderscoreES10_S10_EEEEENS7_6detail26Sm90ImplicitGemmTileTraitsINSA_13SM90_TMA_LOADENSA_14ComposedLayoutINSA_7SwizzleILi3ELi4ELi3EEENSA_18smem_ptr_flag_bitsILi16EEENSW_INSB_IJNSB_IJSH_SD_EEENSB_IJNSC_ILi8EEES1C_EEENSB_IJSD_NSC_ILi9EEEEEEEEENSB_IJNSB_IJSD_SX_EEENSB_IJSH_NSC_ILi512EEEEEENSB_IJSX_NSC_ILi4096EEEEEEEEEEEEEvEENS14_INSA_20SM90_TMA_LOAD_IM2COLENS16_IS18_S1A_NSW_INSB_IJNSB_IJSH_NSC_ILi2EEEEEES1D_S1F_EEENSB_IJNSB_IJSD_S1K_EEES1J_NSB_IJSX_NSC_ILi8192EEEEEEEEEEEEEvEEEENS_8epilogue10collective6detail29Sm90TmaWarpSpecializedAdapterINS23_15DefaultEpilogueISM_NSB_IJlNSB_IJSD_lllEEESX_EEES28_NS22_6thread17LinearCombinationISM_Li1EffLNS29_9ScaleType4KindE0ELNS_15FloatRoundStyleE2ESM_EENS_4gemm15EpilogueDefaultEEEEEvvEEEEvNT_6ParamsE)
        /*0020*/ 	.word	0x00000000
.L_16:


//--------------------- .nv.compat                --------------------------
	.section	.nv.compat,"",@"SHT_CUDA_COMPAT_INFO"
	.align	4
        /*0000*/ 	.byte	0x02, 0x09, 0x01, 0x00, 0x02, 0x02, 0x04, 0x00, 0x02, 0x05, 0x05, 0x00, 0x03, 0x07, 0x01, 0x01
        /*0010*/ 	.byte	0x02, 0x03, 0x01, 0x00, 0x02, 0x06, 0x01, 0x00, 0x04, 0x0b, 0x08, 0x00, 0x00, 0x00, 0x00, 0x00
        /*0020*/ 	.byte	0x00, 0x00, 0x00, 0x00


//--------------------- .nv.info._ZN7cutlass13device_kernelINS_4conv6kernel13ConvUniversalINS1_16ConvProblemShapeILNS1_8OperatorE2ELi3EEENS1_10collective14CollectiveConvINS1_46MainloopSm90TmaGmmaWarpSpecializedImplicitGemmILS5_2ELi9ELi3EN4cute5tupleIJNSA_1CILi1EEESD_SD_EEENS1_36KernelImplicitTmaWarpSpecializedSm90ELi1EEENSB_IJNSC_ILi64EEENSB_IJNSC_ILi128EEEEEENSB_IJSH_EEEEEENS_10bfloat16_tESM_NSA_8TiledMMAINSA_8MMA_AtomIJNSA_4SM904GMMA28MMA_64x128x16_F32BF16BF16_SSILNSQ_5MajorE1ELSS_1ELNSQ_7ScaleInE1ELST_1EEEEEENSA_6LayoutISE_NSB_IJNSC_ILi0EEESX_SX_EEEEENSB_IJNSA_10UnderscoreES10_S10_EEEEENS7_6detail26Sm90ImplicitGemmTileTraitsINSA_13SM90_TMA_LOADENSA_14ComposedLayoutINSA_7SwizzleILi3ELi4ELi3EEENSA_18smem_ptr_flag_bitsILi16EEENSW_INSB_IJNSB_IJSH_SD_EEENSB_IJNSC_ILi8EEES1C_EEENSB_IJSD_NSC_ILi9EEEEEEEEENSB_IJNSB_IJSD_SX_EEENSB_IJSH_NSC_ILi512EEEEEENSB_IJSX_NSC_ILi4096EEEEEEEEEEEEEvEENS14_INSA_20SM90_TMA_LOAD_IM2COLENS16_IS18_S1A_NSW_INSB_IJNSB_IJSH_NSC_ILi2EEEEEES1D_S1F_EEENSB_IJNSB_IJSD_S1K_EEES1J_NSB_IJSX_NSC_ILi8192EEEEEEEEEEEEEvEEEENS_8epilogue10collective6detail29Sm90TmaWarpSpecializedAdapterINS23_15DefaultEpilogueISM_NSB_IJlNSB_IJSD_lllEEESX_EEES28_NS22_6thread17LinearCombinationISM_Li1EffLNS29_9ScaleType4KindE0ELNS_15FloatRoundStyleE2ESM_EENS_4gemm15EpilogueDefaultEEEEEvvEEEEvNT_6ParamsE --------------------------
	.section	.nv.info._ZN7cutlass13device_kernelINS_4conv6kernel13ConvUniversalINS1_16ConvProblemShapeILNS1_8OperatorE2ELi3EEENS1_10collective14CollectiveConvINS1_46MainloopSm90TmaGmmaWarpSpecializedImplicitGemmILS5_2ELi9ELi3EN4cute5tupleIJNSA_1CILi1EEESD_SD_EEENS1_36KernelImplicitTmaWarpSpecializedSm90ELi1EEENSB_IJNSC_ILi64EEENSB_IJNSC_ILi128EEEEEENSB_IJSH_EEEEEENS_10bfloat16_tESM_NSA_8TiledMMAINSA_8MMA_AtomIJNSA_4SM904GMMA28MMA_64x128x16_F32BF16BF16_SSILNSQ_5MajorE1ELSS_1ELNSQ_7ScaleInE1ELST_1EEEEEENSA_6LayoutISE_NSB_IJNSC_ILi0EEESX_SX_EEEEENSB_IJNSA_10UnderscoreES10_S10_EEEEENS7_6detail26Sm90ImplicitGemmTileTraitsINSA_13SM90_TMA_LOADENSA_14ComposedLayoutINSA_7SwizzleILi3ELi4ELi3EEENSA_18smem_ptr_flag_bitsILi16EEENSW_INSB_IJNSB_IJSH_SD_EEENSB_IJNSC_ILi8EEES1C_EEENSB_IJSD_NSC_ILi9EEEEEEEEENSB_IJNSB_IJSD_SX_EEENSB_IJSH_NSC_ILi512EEEEEENSB_IJSX_NSC_ILi4096EEEEEEEEEEEEEvEENS14_INSA_20SM90_TMA_LOAD_IM2COLENS16_IS18_S1A_NSW_INSB_IJNSB_IJSH_NSC_ILi2EEEEEES1D_S1F_EEENSB_IJNSB_IJSD_S1K_EEES1J_NSB_IJSX_NSC_ILi8192EEEEEEEEEEEEEvEEEENS_8epilogue10collective6detail29Sm90TmaWarpSpecializedAdapterINS23_15DefaultEpilogueISM_NSB_IJlNSB_IJSD_lllEEESX_EEES28_NS22_6thread17LinearCombinationISM_Li1EffLNS29_9ScaleType4KindE0ELNS_15FloatRoundStyleE2ESM_EENS_4gemm15EpilogueDefaultEEEEEvvEEEEvNT_6ParamsE,"",@"SHT_CUDA_INFO"
	.sectionflags	@""
	.align	4


	//----- nvinfo : EIATTR_CUDA_API_VERSION
	.align		4
        /*0000*/ 	.byte	0x04, 0x37
        /*0002*/ 	.short	(.L_18 - .L_17)
.L_17:
        /*0004*/ 	.word	0x00000082


	//----- nvinfo : EIATTR_KPARAM_INFO
	.align		4
.L_18:
        /*0008*/ 	.byte	0x04, 0x17
        /*000a*/ 	.short	(.L_20 - .L_19)
.L_19:
        /*000c*/ 	.word	0x00000000
        /*0010*/ 	.short	0x0000
        /*0012*/ 	.short	0x0070
        /*0014*/ 	.byte	0x00, 0xf0, 0x01, 0x10


	//----- nvinfo : EIATTR_SPARSE_MMA_MASK
	.align		4
.L_20:
        /*0018*/ 	.byte	0x03, 0x50
        /*001a*/ 	.short	0x0000


	//----- nvinfo : EIATTR_MAXREG_COUNT
	.align		4
        /*001c*/ 	.byte	0x03, 0x1b
        /*001e*/ 	.short	0x00ff


	//----- nvinfo : EIATTR_NUM_BARRIERS
	.align		4
        /*0020*/ 	.byte	0x02, 0x4c
        /*0022*/ 	.byte	0x01
	.zero		1


	//----- nvinfo : EIATTR_MERCURY_ISA_VERSION
	.align		4
        /*0024*/ 	.byte	0x03, 0x5f
        /*0026*/ 	.short	0x0101


	//----- nvinfo : EIATTR_COOP_GROUP_MASK_REGIDS
	.align		4
        /*0028*/ 	.byte	0x04, 0x29
        /*002a*/ 	.short	(.L_22 - .L_21)


	//   ....[0]....
.L_21:
        /*002c*/ 	.word	0xffffffff


	//   ....[1]....
        /*0030*/ 	.word	0xffffffff


	//   ....[2]....
        /*0034*/ 	.word	0xffffffff


	//----- nvinfo : EIATTR_COOP_GROUP_INSTR_OFFSETS
	.align		4
.L_22:
        /*0038*/ 	.byte	0x04, 0x28
        /*003a*/ 	.short	(.L_24 - .L_23)


	//   ....[0]....
.L_23:
        /*003c*/ 	.word	0x00000060


	//   ....[1]....
        /*0040*/ 	.word	0x00000070


	//   ....[2]....
        /*0044*/ 	.word	0x00000130


	//----- nvinfo : EIATTR_MBARRIER_INSTR_OFFSETS
	.align		4
.L_24:
        /*0048*/ 	.byte	0x04, 0x39
        /*004a*/ 	.short	(.L_26 - .L_25)


	//   ....[0]....
.L_25:
        /*004c*/ 	.word	0x00000270
        /*0050*/ 	.word	0x000000ff
        /*0054*/ 	.word	0x00036000
        /*0058*/ 	.short	0x0100
        /*005a*/ 	.byte	0x08
	.zero		1


	//   ....[1]....
        /*005c*/ 	.word	0x00000280
        /*0060*/ 	.word	0x000000ff
        /*0064*/ 	.word	0x00036048
        /*0068*/ 	.short	0x0100
        /*006a*/ 	.byte	0x08
	.zero		1


	//   ....[2]....
        /*006c*/ 	.word	0x00000290
        /*0070*/ 	.word	0x000000ff
        /*0074*/ 	.word	0x00036008
        /*0078*/ 	.short	0x0100
        /*007a*/ 	.byte	0x08
	.zero		1


	//   ....[3]....
        /*007c*/ 	.word	0x000002a0
        /*0080*/ 	.word	0x000000ff
        /*0084*/ 	.word	0x00036050
        /*0088*/ 	.short	0x0100
        /*008a*/ 	.byte	0x08
	.zero		1


	//   ....[4]....
        /*008c*/ 	.word	0x000002b0
        /*0090*/ 	.word	0x000000ff
        /*0094*/ 	.word	0x00036010
        /*0098*/ 	.short	0x0100
        /*009a*/ 	.byte	0x08
	.zero		1


	//   ....[5]....
        /*009c*/ 	.word	0x000002c0
        /*00a0*/ 	.word	0x000000ff
        /*00a4*/ 	.word	0x00036058
        /*00a8*/ 	.short	0x0100
        /*00aa*/ 	.byte	0x08
	.zero		1


	//   ....[6]....
        /*00ac*/ 	.word	0x000002d0
        /*00b0*/ 	.word	0x000000ff
        /*00b4*/ 	.word	0x00036018
        /*00b8*/ 	.short	0x0100
        /*00ba*/ 	.byte	0x08
	.zero		1


	//   ....[7]....
        /*00bc*/ 	.word	0x000002e0
        /*00c0*/ 	.word	0x000000ff
        /*00c4*/ 	.word	0x00036060
        /*00c8*/ 	.short	0x0100
        /*00ca*/ 	.byte	0x08
	.zero		1


	//   ....[8]....
        /*00cc*/ 	.word	0x000002f0
        /*00d0*/ 	.word	0x000000ff
        /*00d4*/ 	.word	0x00036020
        /*00d8*/ 	.short	0x0100
        /*00da*/ 	.byte	0x08
	.zero		1


	//   ....[9]....
        /*00dc*/ 	.word	0x00000300
        /*00e0*/ 	.word	0x000000ff
        /*00e4*/ 	.word	0x00036068
        /*00e8*/ 	.short	0x0100
        /*00ea*/ 	.byte	0x08
	.zero		1


	//   ....[10]....
        /*00ec*/ 	.word	0x00000310
        /*00f0*/ 	.word	0x000000ff
        /*00f4*/ 	.word	0x00036028
        /*00f8*/ 	.short	0x0100
        /*00fa*/ 	.byte	0x08
	.zero		1


	//   ....[11]....
        /*00fc*/ 	.word	0x00000320
        /*0100*/ 	.word	0x000000ff
        /*0104*/ 	.word	0x00036070
        /*0108*/ 	.short	0x0100
        /*010a*/ 	.byte	0x08
	.zero		1


	//   ....[12]....
        /*010c*/ 	.word	0x00000330
        /*0110*/ 	.word	0x000000ff
        /*0114*/ 	.word	0x00036030
        /*0118*/ 	.short	0x0100
        /*011a*/ 	.byte	0x08
	.zero		1


	//   ....[13]....
        /*011c*/ 	.word	0x00000340
        /*0120*/ 	.word	0x000000ff
        /*0124*/ 	.word	0x00036078
        /*0128*/ 	.short	0x0100
        /*012a*/ 	.byte	0x08
	.zero		1


	//   ....[14]....
        /*012c*/ 	.word	0x00000350
        /*0130*/ 	.word	0x000000ff
        /*0134*/ 	.word	0x00036038
        /*0138*/ 	.short	0x0100
        /*013a*/ 	.byte	0x08
	.zero		1


	//   ....[15]....
        /*013c*/ 	.word	0x00000360
        /*0140*/ 	.word	0x000000ff
        /*0144*/ 	.word	0x00036080
        /*0148*/ 	.short	0x0100
        /*014a*/ 	.byte	0x08
	.zero		1


	//   ....[16]....
        /*014c*/ 	.word	0x00000370
        /*0150*/ 	.word	0x000000ff
        /*0154*/ 	.word	0x00036040
        /*0158*/ 	.short	0x0100
        /*015a*/ 	.byte	0x08
	.zero		1


	//   ....[17]....
        /*015c*/ 	.word	0x00000380
        /*0160*/ 	.word	0x000000ff
        /*0164*/ 	.word	0x00036088
        /*0168*/ 	.short	0x0100
        /*016a*/ 	.byte	0x08
	.zero		1


	//   ....[18]....
        /*016c*/ 	.word	0x00000f90
        /*0170*/ 	.word	0x00000004
        /*0174*/ 	.word	0x00036000
        /*0178*/ 	.short	0x010a
        /*017a*/ 	.byte	0x3f
	.zero		1


	//   ....[19]....
        /*017c*/ 	.word	0x00001310
        /*0180*/ 	.word	0x00000008
        /*0184*/ 	.word	0x00036000
        /*0188*/ 	.short	0x010a
        /*018a*/ 	.byte	0x3f
	.zero		1


	//   ....[20]....
        /*018c*/ 	.word	0x00001530
        /*0190*/ 	.word	0x000000ff
        /*0194*/ 	.word	0x00000000
        /*0198*/ 	.short	0x0101
        /*019a*/ 	.byte	0x06
	.zero		1


	//   ....[21]....
        /*019c*/ 	.word	0x00001740
        /*01a0*/ 	.word	0x00000003
        /*01a4*/ 	.word	0x00000000
        /*01a8*/ 	.short	0x0101
        /*01aa*/ 	.byte	0x3f
	.zero		1


	//   ....[22]....
        /*01ac*/ 	.word	0x000062c0
        /*01b0*/ 	.word	0x00000005
        /*01b4*/ 	.word	0x00036048
        /*01b8*/ 	.short	0x010a
        /*01ba*/ 	.byte	0x3f
	.zero		1


	//   ....[23]....
        /*01bc*/ 	.word	0x00006ad0
        /*01c0*/ 	.word	0x00000004
        /*01c4*/ 	.word	0x00000000
        /*01c8*/ 	.short	0x010a
        /*01ca*/ 	.byte	0x3f
	.zero		1


	//   ....[24]....
        /*01cc*/ 	.word	0x00006b80
        /*01d0*/ 	.word	0x00000000
        /*01d4*/ 	.word	0x00000000
        /*01d8*/ 	.short	0x010a
        /*01da*/ 	.byte	0x3f
	.zero		1


	//   ....[25]....
        /*01dc*/ 	.word	0x00006c30
        /*01e0*/ 	.word	0x00000000
        /*01e4*/ 	.word	0x00000000
        /*01e8*/ 	.short	0x010a
        /*01ea*/ 	.byte	0x3f
	.zero		1


	//   ....[26]....
        /*01ec*/ 	.word	0x00006ce0
        /*01f0*/ 	.word	0x00000000
        /*01f4*/ 	.word	0x00000000
        /*01f8*/ 	.short	0x010a
        /*01fa*/ 	.byte	0x3f
	.zero		1


	//   ....[27]....
        /*01fc*/ 	.word	0x00006d90
        /*0200*/ 	.word	0x00000000
        /*0204*/ 	.word	0x00000000
        /*0208*/ 	.short	0x010a
        /*020a*/ 	.byte	0x3f
	.zero		1


	//   ....[28]....
        /*020c*/ 	.word	0x00006e40
        /*0210*/ 	.word	0x00000000
        /*0214*/ 	.word	0x00000000
        /*0218*/ 	.short	0x010a
        /*021a*/ 	.byte	0x3f
	.zero		1


	//   ....[29]....
        /*021c*/ 	.word	0x00006ef0
        /*0220*/ 	.word	0x00000000
        /*0224*/ 	.word	0x00000000
        /*0228*/ 	.short	0x010a
        /*022a*/ 	.byte	0x3f
	.zero		1


	//   ....[30]....
        /*022c*/ 	.word	0x00006fa0
        /*0230*/ 	.word	0x00000000
        /*0234*/ 	.word	0x00000000
        /*0238*/ 	.short	0x010a
        /*023a*/ 	.byte	0x3f
	.zero		1


	//   ....[31]....
        /*023c*/ 	.word	0x00007050
        /*0240*/ 	.word	0x00000002
        /*0244*/ 	.word	0x00000000
        /*0248*/ 	.short	0x010a
        /*024a*/ 	.byte	0x3f
	.zero		1


	//----- nvinfo : EIATTR_NUM_MBARRIERS
	.align		4
.L_26:
        /*024c*/ 	.byte	0x03, 0x38
        /*024e*/ 	.short	0x0012


	//----- nvinfo : EIATTR_EXIT_INSTR_OFFSETS
	.align		4
        /*0250*/ 	.byte	0x04, 0x1c
        /*0252*/ 	.short	(.L_28 - .L_27)


	//   ....[0]....
.L_27:
        /*0254*/ 	.word	0x00000cc0


	//   ....[1]....
        /*0258*/ 	.word	0x00001910


	//   ....[2]....
        /*025c*/ 	.word	0x000019f0


	//   ....[3]....
        /*0260*/ 	.word	0x00001ae0


	//   ....[4]....
        /*0264*/ 	.word	0x00004df0


	//   ....[5]....
        /*0268*/ 	.word	0x00004e20


	//   ....[6]....
        /*026c*/ 	.word	0x00006070


	//   ....[7]....
        /*0270*/ 	.word	0x000060a0


	//   ....[8]....
        /*0274*/ 	.word	0x000060c0


	//   ....[9]....
        /*0278*/ 	.word	0x000069c0


	//   ....[10]....
        /*027c*/ 	.word	0x00007080


	//----- nvinfo : EIATTR_MAX_THREADS
	.align		4
.L_28:
        /*0280*/ 	.byte	0x04, 0x05
        /*0282*/ 	.short	(.L_30 - .L_29)
.L_29:
        /*0284*/ 	.word	0x00000100
        /*0288*/ 	.word	0x00000001
        /*028c*/ 	.word	0x00000001


	//----- nvinfo : EIATTR_CRS_STACK_SIZE
	.align		4
.L_30:
        /*0290*/ 	.byte	0x04, 0x1e
        /*0292*/ 	.short	(.L_32 - .L_31)
.L_31:
        /*0294*/ 	.word	0x00000000


	//----- nvinfo : EIATTR_CBANK_PARAM_SIZE
	.align		4
.L_32:
        /*0298*/ 	.byte	0x03, 0x19
        /*029a*/ 	.short	0x0470


	//----- nvinfo : EIATTR_PARAM_CBANK
	.align		4
        /*029c*/ 	.byte	0x04, 0x0a
        /*029e*/ 	.short	(.L_34 - .L_33)
	.align		4
.L_33:
        /*02a0*/ 	.word	index@(.nv.constant0._ZN7cutlass13device_kernelINS_4conv6kernel13ConvUniversalINS1_16ConvProblemShapeILNS1_8OperatorE2ELi3EEENS1_10collective14CollectiveConvINS1_46MainloopSm90TmaGmmaWarpSpecializedImplicitGemmILS5_2ELi9ELi3EN4cute5tupleIJNSA_1CILi1EEESD_SD_EEENS1_36KernelImplicitTmaWarpSpecializedSm90ELi1EEENSB_IJNSC_ILi64EEENSB_IJNSC_ILi128EEEEEENSB_IJSH_EEEEEENS_10bfloat16_tESM_NSA_8TiledMMAINSA_8MMA_AtomIJNSA_4SM904GMMA28MMA_64x128x16_F32BF16BF16_SSILNSQ_5MajorE1ELSS_1ELNSQ_7ScaleInE1ELST_1EEEEEENSA_6LayoutISE_NSB_IJNSC_ILi0EEESX_SX_EEEEENSB_IJNSA_10UnderscoreES10_S10_EEEEENS7_6detail26Sm90ImplicitGemmTileTraitsINSA_13SM90_TMA_LOADENSA_14ComposedLayoutINSA_7SwizzleILi3ELi4ELi3EEENSA_18smem_ptr_flag_bitsILi16EEENSW_INSB_IJNSB_IJSH_SD_EEENSB_IJNSC_ILi8EEES1C_EEENSB_IJSD_NSC_ILi9EEEEEEEEENSB_IJNSB_IJSD_SX_EEENSB_IJSH_NSC_ILi512EEEEEENSB_IJSX_NSC_ILi4096EEEEEEEEEEEEEvEENS14_INSA_20SM90_TMA_LOAD_IM2COLENS16_IS18_S1A_NSW_INSB_IJNSB_IJSH_NSC_ILi2EEEEEES1D_S1F_EEENSB_IJNSB_IJSD_S1K_EEES1J_NSB_IJSX_NSC_ILi8192EEEEEEEEEEEEEvEEEENS_8epilogue10collective6detail29Sm90TmaWarpSpecializedAdapterINS23_15DefaultEpilogueISM_NSB_IJlNSB_IJSD_lllEEESX_EEES28_NS22_6thread17LinearCombinationISM_Li1EffLNS29_9ScaleType4KindE0ELNS_15FloatRoundStyleE2ESM_EENS_4gemm15EpilogueDefaultEEEEEvvEEEEvNT_6ParamsE)
        /*02a4*/ 	.short	0x0210
        /*02a6*/ 	.short	0x0470


	//----- nvinfo : EIATTR_SW_WAR
	.align		4
.L_34:
        /*02a8*/ 	.byte	0x04, 0x36
        /*02aa*/ 	.short	(.L_36 - .L_35)
.L_35:
        /*02ac*/ 	.word	0x00000008
.L_36:


//--------------------- .nv.callgraph             --------------------------
	.section	.nv.callgraph,"",@"SHT_CUDA_CALLGRAPH"
	.align	4
	.sectionentsize	8
	.align		4
        /*0000*/ 	.word	0x00000000
	.align		4
        /*0004*/ 	.word	0xffffffff
	.align		4
        /*0008*/ 	.word	0x00000000
	.align		4
        /*000c*/ 	.word	0xfffffffe
	.align		4
        /*0010*/ 	.word	0x00000000
	.align		4
        /*0014*/ 	.word	0xfffffffd
	.align		4
        /*0018*/ 	.word	0x00000000
	.align		4
        /*001c*/ 	.word	0xfffffffc


//--------------------- .nv.constant4             --------------------------
	.section	.nv.constant4,"a",@progbits
	.align	8
	.align		8
.nv.constant4:
        /*0000*/ 	.dword	_ZN39_INTERNAL_80672573_4_k_cu_90ecb7a5_37414cuda3std3__45__cpo5beginE
	.align		8
        /*0008*/ 	.dword	_ZN39_INTERNAL_80672573_4_k_cu_90ecb7a5_37414cuda3std3__45__cpo3endE
	.align		8
        /*0010*/ 	.dword	_ZN39_INTERNAL_80672573_4_k_cu_90ecb7a5_37414cuda3std3__45__cpo6cbeginE
	.align		8
        /*0018*/ 	.dword	_ZN39_INTERNAL_80672573_4_k_cu_90ecb7a5_37414cuda3std3__45__cpo4cendE
	.align		8
        /*0020*/ 	.dword	_ZN39_INTERNAL_80672573_4_k_cu_90ecb7a5_37414cuda3std3__441_GLOBAL__N__80672573_4_k_cu_90ecb7a5_37416ignoreE
	.align		8
        /*0028*/ 	.dword	_ZN39_INTERNAL_80672573_4_k_cu_90ecb7a5_37414cuda3std3__419piecewise_constructE
	.align		8
        /*0030*/ 	.dword	_ZN39_INTERNAL_80672573_4_k_cu_90ecb7a5_37414cuda3std3__48in_placeE
	.align		8
        /*0038*/ 	.dword	_ZN39_INTERNAL_80672573_4_k_cu_90ecb7a5_37414cuda3std6ranges3__45__cpo4swapE
	.align		8
        /*0040*/ 	.dword	_ZN39_INTERNAL_80672573_4_k_cu_90ecb7a5_37414cuda3std6ranges3__45__cpo9iter_moveE
	.align		8
        /*0048*/ 	.dword	_ZN39_INTERNAL_80672573_4_k_cu_90ecb7a5_37414cute7productE
	.align		8
        /*0050*/ 	.dword	_ZN39_INTERNAL_80672573_4_k_cu_90ecb7a5_37414cute1_E


//--------------------- .text._ZN7cutlass13device_kernelINS_4conv6kernel13ConvUniversalINS1_16ConvProblemShapeILNS1_8OperatorE2ELi3EEENS1_10collective14CollectiveConvINS1_46MainloopSm90TmaGmmaWarpSpecializedImplicitGemmILS5_2ELi9ELi3EN4cute5tupleIJNSA_1CILi1EEESD_SD_EEENS1_36KernelImplicitTmaWarpSpecializedSm90ELi1EEENSB_IJNSC_ILi64EEENSB_IJNSC_ILi128EEEEEENSB_IJSH_EEEEEENS_10bfloat16_tESM_NSA_8TiledMMAINSA_8MMA_AtomIJNSA_4SM904GMMA28MMA_64x128x16_F32BF16BF16_SSILNSQ_5MajorE1ELSS_1ELNSQ_7ScaleInE1ELST_1EEEEEENSA_6LayoutISE_NSB_IJNSC_ILi0EEESX_SX_EEEEENSB_IJNSA_10UnderscoreES10_S10_EEEEENS7_6detail26Sm90ImplicitGemmTileTraitsINSA_13SM90_TMA_LOADENSA_14ComposedLayoutINSA_7SwizzleILi3ELi4ELi3EEENSA_18smem_ptr_flag_bitsILi16EEENSW_INSB_IJNSB_IJSH_SD_EEENSB_IJNSC_ILi8EEES1C_EEENSB_IJSD_NSC_ILi9EEEEEEEEENSB_IJNSB_IJSD_SX_EEENSB_IJSH_NSC_ILi512EEEEEENSB_IJSX_NSC_ILi4096EEEEEEEEEEEEEvEENS14_INSA_20SM90_TMA_LOAD_IM2COLENS16_IS18_S1A_NSW_INSB_IJNSB_IJSH_NSC_ILi2EEEEEES1D_S1F_EEENSB_IJNSB_IJSD_S1K_EEES1J_NSB_IJSX_NSC_ILi8192EEEEEEEEEEEEEvEEEENS_8epilogue10collective6detail29Sm90TmaWarpSpecializedAdapterINS23_15DefaultEpilogueISM_NSB_IJlNSB_IJSD_lllEEESX_EEES28_NS22_6thread17LinearCombinationISM_Li1EffLNS29_9ScaleType4KindE0ELNS_15FloatRoundStyleE2ESM_EENS_4gemm15EpilogueDefaultEEEEEvvEEEEvNT_6ParamsE --------------------------
	.section	.text._ZN7cutlass13device_kernelINS_4conv6kernel13ConvUniversalINS1_16ConvProblemShapeILNS1_8OperatorE2ELi3EEENS1_10collective14CollectiveConvINS1_46MainloopSm90TmaGmmaWarpSpecializedImplicitGemmILS5_2ELi9ELi3EN4cute5tupleIJNSA_1CILi1EEESD_SD_EEENS1_36KernelImplicitTmaWarpSpecializedSm90ELi1EEENSB_IJNSC_ILi64EEENSB_IJNSC_ILi128EEEEEENSB_IJSH_EEEEEENS_10bfloat16_tESM_NSA_8TiledMMAINSA_8MMA_AtomIJNSA_4SM904GMMA28MMA_64x128x16_F32BF16BF16_SSILNSQ_5MajorE1ELSS_1ELNSQ_7ScaleInE1ELST_1EEEEEENSA_6LayoutISE_NSB_IJNSC_ILi0EEESX_SX_EEEEENSB_IJNSA_10UnderscoreES10_S10_EEEEENS7_6detail26Sm90ImplicitGemmTileTraitsINSA_13SM90_TMA_LOADENSA_14ComposedLayoutINSA_7SwizzleILi3ELi4ELi3EEENSA_18smem_ptr_flag_bitsILi16EEENSW_INSB_IJNSB_IJSH_SD_EEENSB_IJNSC_ILi8EEES1C_EEENSB_IJSD_NSC_ILi9EEEEEEEEENSB_IJNSB_IJSD_SX_EEENSB_IJSH_NSC_ILi512EEEEEENSB_IJSX_NSC_ILi4096EEEEEEEEEEEEEvEENS14_INSA_20SM90_TMA_LOAD_IM2COLENS16_IS18_S1A_NSW_INSB_IJNSB_IJSH_NSC_ILi2EEEEEES1D_S1F_EEENSB_IJNSB_IJSD_S1K_EEES1J_NSB_IJSX_NSC_ILi8192EEEEEEEEEEEEEvEEEENS_8epilogue10collective6detail29Sm90TmaWarpSpecializedAdapterINS23_15DefaultEpilogueISM_NSB_IJlNSB_IJSD_lllEEESX_EEES28_NS22_6thread17LinearCombinationISM_Li1EffLNS29_9ScaleType4KindE0ELNS_15FloatRoundStyleE2ESM_EENS_4gemm15EpilogueDefaultEEEEEvvEEEEvNT_6ParamsE,"ax",@progbits
	.align	128
.text._ZN7cutlass13device_kernelINS_4conv6kernel13ConvUniversalINS1_16ConvProblemShapeILNS1_8OperatorE2ELi3EEENS1_10collective14CollectiveConvINS1_46MainloopSm90TmaGmmaWarpSpecializedImplicitGemmILS5_2ELi9ELi3EN4cute5tupleIJNSA_1CILi1EEESD_SD_EEENS1_36KernelImplicitTmaWarpSpecializedSm90ELi1EEENSB_IJNSC_ILi64EEENSB_IJNSC_ILi128EEEEEENSB_IJSH_EEEEEENS_10bfloat16_tESM_NSA_8TiledMMAINSA_8MMA_AtomIJNSA_4SM904GMMA28MMA_64x128x16_F32BF16BF16_SSILNSQ_5MajorE1ELSS_1ELNSQ_7ScaleInE1ELST_1EEEEEENSA_6LayoutISE_NSB_IJNSC_ILi0EEESX_SX_EEEEENSB_IJNSA_10UnderscoreES10_S10_EEEEENS7_6detail26Sm90ImplicitGemmTileTraitsINSA_13SM90_TMA_LOADENSA_14ComposedLayoutINSA_7SwizzleILi3ELi4ELi3EEENSA_18smem_ptr_flag_bitsILi16EEENSW_INSB_IJNSB_IJSH_SD_EEENSB_IJNSC_ILi8EEES1C_EEENSB_IJSD_NSC_ILi9EEEEEEEEENSB_IJNSB_IJSD_SX_EEENSB_IJSH_NSC_ILi512EEEEEENSB_IJSX_NSC_ILi4096EEEEEEEEEEEEEvEENS14_INSA_20SM90_TMA_LOAD_IM2COLENS16_IS18_S1A_NSW_INSB_IJNSB_IJSH_NSC_ILi2EEEEEES1D_S1F_EEENSB_IJNSB_IJSD_S1K_EEES1J_NSB_IJSX_NSC_ILi8192EEEEEEEEEEEEEvEEEENS_8epilogue10collective6detail29Sm90TmaWarpSpecializedAdapterINS23_15DefaultEpilogueISM_NSB_IJlNSB_IJSD_lllEEESX_EEES28_NS22_6thread17LinearCombinationISM_Li1EffLNS29_9ScaleType4KindE0ELNS_15FloatRoundStyleE2ESM_EENS_4gemm15EpilogueDefaultEEEEEvvEEEEvNT_6ParamsE:
        .type           _ZN7cutlass13device_kernelINS_4conv6kernel13ConvUniversalINS1_16ConvProblemShapeILNS1_8OperatorE2ELi3EEENS1_10collective14CollectiveConvINS1_46MainloopSm90TmaGmmaWarpSpecializedImplicitGemmILS5_2ELi9ELi3EN4cute5tupleIJNSA_1CILi1EEESD_SD_EEENS1_36KernelImplicitTmaWarpSpecializedSm90ELi1EEENSB_IJNSC_ILi64EEENSB_IJNSC_ILi128EEEEEENSB_IJSH_EEEEEENS_10bfloat16_tESM_NSA_8TiledMMAINSA_8MMA_AtomIJNSA_4SM904GMMA28MMA_64x128x16_F32BF16BF16_SSILNSQ_5MajorE1ELSS_1ELNSQ_7ScaleInE1ELST_1EEEEEENSA_6LayoutISE_NSB_IJNSC_ILi0EEESX_SX_EEEEENSB_IJNSA_10UnderscoreES10_S10_EEEEENS7_6detail26Sm90ImplicitGemmTileTraitsINSA_13SM90_TMA_LOADENSA_14ComposedLayoutINSA_7SwizzleILi3ELi4ELi3EEENSA_18smem_ptr_flag_bitsILi16EEENSW_INSB_IJNSB_IJSH_SD_EEENSB_IJNSC_ILi8EEES1C_EEENSB_IJSD_NSC_ILi9EEEEEEEEENSB_IJNSB_IJSD_SX_EEENSB_IJSH_NSC_ILi512EEEEEENSB_IJSX_NSC_ILi4096EEEEEEEEEEEEEvEENS14_INSA_20SM90_TMA_LOAD_IM2COLENS16_IS18_S1A_NSW_INSB_IJNSB_IJSH_NSC_ILi2EEEEEES1D_S1F_EEENSB_IJNSB_IJSD_S1K_EEES1J_NSB_IJSX_NSC_ILi8192EEEEEEEEEEEEEvEEEENS_8epilogue10collective6detail29Sm90TmaWarpSpecializedAdapterINS23_15DefaultEpilogueISM_NSB_IJlNSB_IJSD_lllEEESX_EEES28_NS22_6thread17LinearCombinationISM_Li1EffLNS29_9ScaleType4KindE0ELNS_15FloatRoundStyleE2ESM_EENS_4gemm15EpilogueDefaultEEEEEvvEEEEvNT_6ParamsE,@function
        .size           _ZN7cutlass13device_kernelINS_4conv6kernel13ConvUniversalINS1_16ConvProblemShapeILNS1_8OperatorE2ELi3EEENS1_10collective14CollectiveConvINS1_46MainloopSm90TmaGmmaWarpSpecializedImplicitGemmILS5_2ELi9ELi3EN4cute5tupleIJNSA_1CILi1EEESD_SD_EEENS1_36KernelImplicitTmaWarpSpecializedSm90ELi1EEENSB_IJNSC_ILi64EEENSB_IJNSC_ILi128EEEEEENSB_IJSH_EEEEEENS_10bfloat16_tESM_NSA_8TiledMMAINSA_8MMA_AtomIJNSA_4SM904GMMA28MMA_64x128x16_F32BF16BF16_SSILNSQ_5MajorE1ELSS_1ELNSQ_7ScaleInE1ELST_1EEEEEENSA_6LayoutISE_NSB_IJNSC_ILi0EEESX_SX_EEEEENSB_IJNSA_10UnderscoreES10_S10_EEEEENS7_6detail26Sm90ImplicitGemmTileTraitsINSA_13SM90_TMA_LOADENSA_14ComposedLayoutINSA_7SwizzleILi3ELi4ELi3EEENSA_18smem_ptr_flag_bitsILi16EEENSW_INSB_IJNSB_IJSH_SD_EEENSB_IJNSC_ILi8EEES1C_EEENSB_IJSD_NSC_ILi9EEEEEEEEENSB_IJNSB_IJSD_SX_EEENSB_IJSH_NSC_ILi512EEEEEENSB_IJSX_NSC_ILi4096EEEEEEEEEEEEEvEENS14_INSA_20SM90_TMA_LOAD_IM2COLENS16_IS18_S1A_NSW_INSB_IJNSB_IJSH_NSC_ILi2EEEEEES1D_S1F_EEENSB_IJNSB_IJSD_S1K_EEES1J_NSB_IJSX_NSC_ILi8192EEEEEEEEEEEEEvEEEENS_8epilogue10collective6detail29Sm90TmaWarpSpecializedAdapterINS23_15DefaultEpilogueISM_NSB_IJlNSB_IJSD_lllEEESX_EEES28_NS22_6thread17LinearCombinationISM_Li1EffLNS29_9ScaleType4KindE0ELNS_15FloatRoundStyleE2ESM_EENS_4gemm15EpilogueDefaultEEEEEvvEEEEvNT_6ParamsE,(.L_x_163 - _ZN7cutlass13device_kernelINS_4conv6kernel13ConvUniversalINS1_16ConvProblemShapeILNS1_8OperatorE2ELi3EEENS1_10collective14CollectiveConvINS1_46MainloopSm90TmaGmmaWarpSpecializedImplicitGemmILS5_2ELi9ELi3EN4cute5tupleIJNSA_1CILi1EEESD_SD_EEENS1_36KernelImplicitTmaWarpSpecializedSm90ELi1EEENSB_IJNSC_ILi64EEENSB_IJNSC_ILi128EEEEEENSB_IJSH_EEEEEENS_10bfloat16_tESM_NSA_8TiledMMAINSA_8MMA_AtomIJNSA_4SM904GMMA28MMA_64x128x16_F32BF16BF16_SSILNSQ_5MajorE1ELSS_1ELNSQ_7ScaleInE1ELST_1EEEEEENSA_6LayoutISE_NSB_IJNSC_ILi0EEESX_SX_EEEEENSB_IJNSA_10UnderscoreES10_S10_EEEEENS7_6detail26Sm90ImplicitGemmTileTraitsINSA_13SM90_TMA_LOADENSA_14ComposedLayoutINSA_7SwizzleILi3ELi4ELi3EEENSA_18smem_ptr_flag_bitsILi16EEENSW_INSB_IJNSB_IJSH_SD_EEENSB_IJNSC_ILi8EEES1C_EEENSB_IJSD_NSC_ILi9EEEEEEEEENSB_IJNSB_IJSD_SX_EEENSB_IJSH_NSC_ILi512EEEEEENSB_IJSX_NSC_ILi4096EEEEEEEEEEEEEvEENS14_INSA_20SM90_TMA_LOAD_IM2COLENS16_IS18_S1A_NSW_INSB_IJNSB_IJSH_NSC_ILi2EEEEEES1D_S1F_EEENSB_IJNSB_IJSD_S1K_EEES1J_NSB_IJSX_NSC_ILi8192EEEEEEEEEEEEEvEEEENS_8epilogue10collective6detail29Sm90TmaWarpSpecializedAdapterINS23_15DefaultEpilogueISM_NSB_IJlNSB_IJSD_lllEEESX_EEES28_NS22_6thread17LinearCombinationISM_Li1EffLNS29_9ScaleType4KindE0ELNS_15FloatRoundStyleE2ESM_EENS_4gemm15EpilogueDefaultEEEEEvvEEEEvNT_6ParamsE)
        .other          _ZN7cutlass13device_kernelINS_4conv6kernel13ConvUniversalINS1_16ConvProblemShapeILNS1_8OperatorE2ELi3EEENS1_10collective14CollectiveConvINS1_46MainloopSm90TmaGmmaWarpSpecializedImplicitGemmILS5_2ELi9ELi3EN4cute5tupleIJNSA_1CILi1EEESD_SD_EEENS1_36KernelImplicitTmaWarpSpecializedSm90ELi1EEENSB_IJNSC_ILi64EEENSB_IJNSC_ILi128EEEEEENSB_IJSH_EEEEEENS_10bfloat16_tESM_NSA_8TiledMMAINSA_8MMA_AtomIJNSA_4SM904GMMA28MMA_64x128x16_F32BF16BF16_SSILNSQ_5MajorE1ELSS_1ELNSQ_7ScaleInE1ELST_1EEEEEENSA_6LayoutISE_NSB_IJNSC_ILi0EEESX_SX_EEEEENSB_IJNSA_10UnderscoreES10_S10_EEEEENS7_6detail26Sm90ImplicitGemmTileTraitsINSA_13SM90_TMA_LOADENSA_14ComposedLayoutINSA_7SwizzleILi3ELi4ELi3EEENSA_18smem_ptr_flag_bitsILi16EEENSW_INSB_IJNSB_IJSH_SD_EEENSB_IJNSC_ILi8EEES1C_EEENSB_IJSD_NSC_ILi9EEEEEEEEENSB_IJNSB_IJSD_SX_EEENSB_IJSH_NSC_ILi512EEEEEENSB_IJSX_NSC_ILi4096EEEEEEEEEEEEEvEENS14_INSA_20SM90_TMA_LOAD_IM2COLENS16_IS18_S1A_NSW_INSB_IJNSB_IJSH_NSC_ILi2EEEEEES1D_S1F_EEENSB_IJNSB_IJSD_S1K_EEES1J_NSB_IJSX_NSC_ILi8192EEEEEEEEEEEEEvEEEENS_8epilogue10collective6detail29Sm90TmaWarpSpecializedAdapterINS23_15DefaultEpilogueISM_NSB_IJlNSB_IJSD_lllEEESX_EEES28_NS22_6thread17LinearCombinationISM_Li1EffLNS29_9ScaleType4KindE0ELNS_15FloatRoundStyleE2ESM_EENS_4gemm15EpilogueDefaultEEEEEvvEEEEvNT_6ParamsE,@"STO_CUDA_ENTRY STV_DEFAULT"
_ZN7cutlass13device_kernelINS_4conv6kernel13ConvUniversalINS1_16ConvProblemShapeILNS1_8OperatorE2ELi3EEENS1_10collective14CollectiveConvINS1_46MainloopSm90TmaGmmaWarpSpecializedImplicitGemmILS5_2ELi9ELi3EN4cute5tupleIJNSA_1CILi1EEESD_SD_EEENS1_36KernelImplicitTmaWarpSpecializedSm90ELi1EEENSB_IJNSC_ILi64EEENSB_IJNSC_ILi128EEEEEENSB_IJSH_EEEEEENS_10bfloat16_tESM_NSA_8TiledMMAINSA_8MMA_AtomIJNSA_4SM904GMMA28MMA_64x128x16_F32BF16BF16_SSILNSQ_5MajorE1ELSS_1ELNSQ_7ScaleInE1ELST_1EEEEEENSA_6LayoutISE_NSB_IJNSC_ILi0EEESX_SX_EEEEENSB_IJNSA_10UnderscoreES10_S10_EEEEENS7_6detail26Sm90ImplicitGemmTileTraitsINSA_13SM90_TMA_LOADENSA_14ComposedLayoutINSA_7SwizzleILi3ELi4ELi3EEENSA_18smem_ptr_flag_bitsILi16EEENSW_INSB_IJNSB_IJSH_SD_EEENSB_IJNSC_ILi8EEES1C_EEENSB_IJSD_NSC_ILi9EEEEEEEEENSB_IJNSB_IJSD_SX_EEENSB_IJSH_NSC_ILi512EEEEEENSB_IJSX_NSC_ILi4096EEEEEEEEEEEEEvEENS14_INSA_20SM90_TMA_LOAD_IM2COLENS16_IS18_S1A_NSW_INSB_IJNSB_IJSH_NSC_ILi2EEEEEES1D_S1F_EEENSB_IJNSB_IJSD_S1K_EEES1J_NSB_IJSX_NSC_ILi8192EEEEEEEEEEEEEvEEEENS_8epilogue10collective6detail29Sm90TmaWarpSpecializedAdapterINS23_15DefaultEpilogueISM_NSB_IJlNSB_IJSD_lllEEESX_EEES28_NS22_6thread17LinearCombinationISM_Li1EffLNS29_9ScaleType4KindE0ELNS_15FloatRoundStyleE2ESM_EENS_4gemm15EpilogueDefaultEEEEEvvEEEEvNT_6ParamsE:
[----:B------:R-:W-:Y:S01]  /*0000*/  LDC R1, c[0x0][0x28] ;  /* 0x00000a00ff017b82 */ /* 0x000fe20000000800 */
[----:B------:R-:W0:Y:S01]  /*0010*/  S2R R13, SR_TID.X ;  /* 0x00000000000d7919 */ /* 0x000e220000002100 */
[----:B------:R-:W-:Y:S01]  /*0020*/  ELECT P0, URZ, PT ;  /* 0x00000000003f782f */ /* 0x000fe20003800000 */
[----:B------:R-:W-:Y:S01]  /*0030*/  BSSY B0, `(.L_x_0) ;  /* 0x000000f000007945 */ /* 0x000fe20003800000 */
[--C-:B0-----:R-:W-:Y:S02]  /*0040*/  SHF.R.U32.HI R0, RZ, 0x5, R13.reuse ;  /* 0x00000005ff007819 */ /* 0x101fe4000001160d */
[----:B------:R-:W-:-:S03]  /*0050*/  SHF.R.U32.HI R3, RZ, 0x7, R13 ;  /* 0x00000007ff037819 */ /* 0x000fc6000001160d */
[----:B------:R-:W0:Y:S04]  /*0060*/  SHFL.IDX PT, R2, R0, RZ, 0x1f ;  /* 0x00001fff00027589 */ /* 0x000e2800000e0000 */
[----:B------:R1:W2:Y:S01]  /*0070*/  SHFL.IDX PT, R8, R3, RZ, 0x1f ;  /* 0x00001fff03087589 */ /* 0x0002a200000e0000 */
[----:B0-----:R-:W-:-:S13]  /*0080*/  ISETP.NE.OR P0, PT, R2, RZ, !P0 ;  /* 0x000000ff0200720c */ /* 0x001fda0004705670 */
[----:B-12---:R-:W-:Y:S05]  /*0090*/  @P0 BRA `(.L_x_1) ;  /* 0x0000000000200947 */ /* 0x006fea0003800000 */
[----:B------:R-:W-:Y:S02]  /*00a0*/  ULDC.64 UR4, c[0x0][0x198] ;  /* 0x0000660000047ab9 */ /* 0x000fe40000000a00 */
[----:B------:R-:W-:Y:S02]  /*00b0*/  UIADD3 UR6, UP0, UR4, 0xf0, URZ ;  /* 0x000000f004067890 */ /* 0x000fe4000ff1e03f */
[----:B------:R-:W-:Y:S02]  /*00c0*/  UIADD3 UR4, UP1, UR4, 0x1f0, URZ ;  /* 0x000001f004047890 */ /* 0x000fe4000ff3e03f */
[----:B------:R-:W-:Y:S02]  /*00d0*/  UIADD3.X UR7, URZ, UR5, URZ, UP0, !UPT ;  /* 0x000000053f077290 */ /* 0x000fe400087fe43f */
[----:B------:R-:W-:-:S07]  /*00e0*/  UIADD3.X UR5, URZ, UR5, URZ, UP1, !UPT ;  /* 0x000000053f057290 */ /* 0x000fce0008ffe43f */
[----:B------:R0:W-:Y:S02]  /*00f0*/  UTMACCTL.PF [UR6] ;  /* 0x00000000060079b9 */ /* 0x0001e40008040000 */
[----:B------:R0:W-:Y:S02]  /*0100*/  UTMACCTL.PF [UR4] ;  /* 0x00000000040079b9 */ /* 0x0001e40008040000 */
[----:B0-----:R-:W-:Y:S01]  /*0110*/  NOP ;  /* 0x0000000000007918 */ /* 0x001fe20000000000 */
.L_x_1:
[----:B------:R-:W-:Y:S05]  /*0120*/  BSYNC B0 ;  /* 0x0000000000007941 */ /* 0x000fea0003800000 */
.L_x_0:
[----:B------:R-:W0:Y:S01]  /*0130*/  SHFL.IDX PT, R0, R0, RZ, 0x1f ;  /* 0x00001fff00007589 */ /* 0x000e2200000e0000 */
[----:B------:R-:W-:-:S04]  /*0140*/  SHF.R.S32.HI R3, RZ, 0x1f, R2 ;  /* 0x0000001fff037819 */ /* 0x000fc80000011402 */
[----:B------:R-:W-:Y:S02]  /*0150*/  LEA.HI R3, R3, R2, RZ, 0x2 ;  /* 0x0000000203037211 */ /* 0x000fe400078f10ff */
[----:B0-----:R-:W-:-:S13]  /*0160*/  ISETP.NE.AND P0, PT, R0, RZ, PT ;  /* 0x000000ff0000720c */ /* 0x001fda0003f05270 */
[----:B------:R-:W-:Y:S05]  /*0170*/  @P0 BRA `(.L_x_2) ;  /* 0x00000000008c0947 */ /* 0x000fea0003800000 */
[----:B------:R-:W-:Y:S01]  /*0180*/  ELECT P0, URZ, PT ;  /* 0x00000000003f782f */ /* 0x000fe20003800000 */
[----:B------:R-:W-:-:S12]  /*0190*/  BSSY B0, `(.L_x_2) ;  /* 0x0000021000007945 */ /* 0x000fd80003800000 */
[----:B------:R-:W-:Y:S05]  /*01a0*/  @!P0 BRA `(.L_x_3) ;  /* 0x00000000007c8947 */ /* 0x000fea0003800000 */
[----:B------:R-:W0:Y:S01]  /*01b0*/  S2UR UR8, SR_CgaCtaId ;  /* 0x00000000000879c3 */ /* 0x000e220000008800 */
[----:B------:R-:W-:Y:S01]  /*01c0*/  UMOV UR4, 0x400 ;  /* 0x0000040000047882 */ /* 0x000fe20000000000 */
[----:B------:R-:W-:Y:S01]  /*01d0*/  UMOV UR5, 0x1 ;  /* 0x0000000100057882 */ /* 0x000fe20000000000 */
[----:B------:R-:W-:Y:S02]  /*01e0*/  UMOV UR6, 0x80 ;  /* 0x0000008000067882 */ /* 0x000fe40000000000 */
[----:B------:R-:W-:-:S04]  /*01f0*/  UIADD3 UR6, -UR6, 0x100000, URZ ;  /* 0x0010000006067890 */ /* 0x000fc8000fffe13f */
[----:B------:R-:W-:Y:S02]  /*0200*/  USHF.L.U32 UR7, UR6, 0xb, URZ ;  /* 0x0000000b06077899 */ /* 0x000fe4000800063f */
[----:B------:R-:W-:Y:S02]  /*0210*/  USHF.L.U32 UR6, UR6, 0x1, URZ ;  /* 0x0000000106067899 */ /* 0x000fe4000800063f */
[----:B0-----:R-:W-:Y:S02]  /*0220*/  ULEA UR8, UR8, UR4, 0x18 ;  /* 0x0000000408087291 */ /* 0x001fe4000f8ec03f */
[----:B------:R-:W-:-:S04]  /*0230*/  UIADD3 UR4, -UR5, 0x100000, URZ ;  /* 0x0010000005047890 */ /* 0x000fc8000fffe13f */
[----:B------:R-:W-:Y:S02]  /*0240*/  USHF.L.U32 UR5, UR4, 0xb, URZ ;  /* 0x0000000b04057899 */ /* 0x000fe4000800063f */
[----:B------:R-:W-:Y:S01]  /*0250*/  USHF.L.U32 UR4, UR4, 0x1, URZ ;  /* 0x0000000104047899 */ /* 0x000fe2000800063f */
[----:B------:R-:W0:Y:S11]  /*0260*/  FENCE.VIEW.ASYNC.S ;  /* 0x00000000000073c6 */ /* 0x000e360000000000 */
[----:B0-----:R0:W1:Y:S01]  /*0270*/  SYNCS.EXCH.64 URZ, [UR8+0x36000], UR4 ;  /* 0x03600004083f75b2 */ /* 0x0010620008000100 */
[----:B------:R0:W2:Y:S01]  /*0280*/  SYNCS.EXCH.64 URZ, [UR8+0x36048], UR6 ;  /* 0x03604806083f75b2 */ /* 0x0000a20008000100 */
[----:B------:R0:W3:Y:S01]  /*0290*/  SYNCS.EXCH.64 URZ, [UR8+0x36008], UR4 ;  /* 0x03600804083f75b2 */ /* 0x0000e20008000100 */
[----:B------:R0:W4:Y:S01]  /*02a0*/  SYNCS.EXCH.64 URZ, [UR8+0x36050], UR6 ;  /* 0x03605006083f75b2 */ /* 0x0001220008000100 */
[----:B------:R0:W0:Y:S01]  /*02b0*/  SYNCS.EXCH.64 URZ, [UR8+0x36010], UR4 ;  /* 0x03601004083f75b2 */ /* 0x0000220008000100 */
        /* <DEDUP_REMOVED lines=13> */
[----:B------:R-:W-:Y:S01]  /*0390*/  NOP ;  /* 0x0000000000007918 */ /* 0x000fe20000000000 */
.L_x_3:
[----:B0-----:R-:W-:Y:S05]  /*03a0*/  BSYNC B0 ;  /* 0x0000000000007941 */ /* 0x001fea0003800000 */
.L_x_2:
[----:B------:R-:W-:Y:S01]  /*03b0*/  ULDC.64 UR4, c[0x0][0x618] ;  /* 0x0001860000047ab9 */ /* 0x000fe20000000a00 */
[----:B------:R-:W-:Y:S01]  /*03c0*/  LOP3.LUT R3, R3, 0xfffffffc, RZ, 0xc0, !PT ;  /* 0xfffffffc03037812 */ /* 0x000fe200078ec0ff */
[----:B------:R-:W-:Y:S01]  /*03d0*/  NOP ;  /* 0x0000000000007918 */ /* 0x000fe20000000000 */
[----:B------:R-:W-:Y:S01]  /*03e0*/  ISETP.NE.U32.AND P0, PT, RZ, UR4, PT ;  /* 0x00000004ff007c0c */ /* 0x000fe2000bf05070 */
[----:B------:R-:W-:Y:S01]  /*03f0*/  NOP ;  /* 0x0000000000007918 */ /* 0x000fe20000000000 */
[----:B-1234-:R-:W-:Y:S01]  /*0400*/  BAR.SYNC.DEFER_BLOCKING 0x0 ;  /* 0x0000000000007b1d */ /* 0x01efe20000010000 */
[----:B------:R-:W-:Y:S01]  /*0410*/  IMAD.IADD R3, R2, 0x1, -R3 ;  /* 0x0000000102037824 */ /* 0x000fe200078e0a03 */
[----:B------:R-:W-:Y:S02]  /*0420*/  ISETP.NE.AND.EX P0, PT, RZ, UR5, PT, P0 ;  /* 0x00000005ff007c0c */ /* 0x000fe4000bf05300 */
[C---:B------:R-:W-:Y:S02]  /*0430*/  ISETP.NE.AND P2, PT, R8.reuse, 0x1, PT ;  /* 0x000000010800780c */ /* 0x040fe40003f45270 */
[----:B------:R-:W-:Y:S01]  /*0440*/  LOP3.LUT P1, RZ, R8, R3, RZ, 0xfc, !PT ;  /* 0x0000000308ff7212 */ /* 0x000fe2000782fcff */
[----:B------:R-:W-:-:S03]  /*0450*/  ULDC.64 UR12, c[0x0][0x208] ;  /* 0x00008200000c7ab9 */ /* 0x000fc60000000a00 */
[----:B------:R-:W-:-:S04]  /*0460*/  SEL R2, RZ, 0x1, P1 ;  /* 0x00000001ff027807 */ /* 0x000fc80000800000 */
[----:B------:R-:W-:Y:S01]  /*0470*/  SEL R2, R2, 0x2, P2 ;  /* 0x0000000202027807 */ /* 0x000fe20001000000 */
[----:B------:R-:W-:Y:S06]  /*0480*/  @!P0 BRA `(.L_x_4) ;  /* 0x00000000001c8947 */ /* 0x000fec0003800000 */
[----:B------:R-:W0:Y:S02]  /*0490*/  LDC.64 R4, c[0x0][0x618] ;  /* 0x00018600ff047b82 */ /* 0x000e240000000a00 */
[----:B0-----:R-:W2:Y:S02]  /*04a0*/  LDG.E.64 R4, desc[UR12][R4.64] ;  /* 0x0000000c04047981 */ /* 0x001ea4000c1e1b00 */
[----:B--2---:R-:W-:-:S04]  /*04b0*/  ISETP.NE.U32.AND P0, PT, R4, RZ, PT ;  /* 0x000000ff0400720c */ /* 0x004fc80003f05070 */
[----:B------:R-:W-:-:S13]  /*04c0*/  ISETP.NE.AND.EX P0, PT, R5, RZ, PT, P0 ;  /* 0x000000ff0500720c */ /* 0x000fda0003f05300 */
[----:B------:R-:W-:Y:S05]  /*04d0*/  @!P0 BRA `(.L_x_4) ;  /* 0x0000000000088947 */ /* 0x000fea0003800000 */
[----:B------:R2:W5:Y:S01]  /*04e0*/  LD.E R0, desc[UR12][R4.64] ;  /* 0x0000000c04007980 */ /* 0x000562000c101900 */
[----:B------:R-:W-:Y:S05]  /*04f0*/  BRA `(.L_x_5) ;  /* 0x0000000000207947 */ /* 0x000fea0003800000 */
.L_x_4:
[----:B------:R-:W-:Y:S02]  /*0500*/  ULDC.64 UR4, c[0x0][0x608] ;  /* 0x0001820000047ab9 */ /* 0x000fe40000000a00 */
[----:B------:R-:W-:-:S04]  /*0510*/  ISETP.NE.U32.AND P0, PT, RZ, UR4, PT ;  /* 0x00000004ff007c0c */ /* 0x000fc8000bf05070 */
[----:B------:R-:W-:-:S13]  /*0520*/  ISETP.NE.AND.EX P0, PT, RZ, UR5, PT, P0 ;  /* 0x00000005ff007c0c */ /* 0x000fda000bf05300 */
[----:B------:R-:W-:Y:S05]  /*0530*/  @!P0 BRA `(.L_x_6) ;  /* 0x00000000000c8947 */ /* 0x000fea0003800000 */
[----:B------:R-:W0:Y:S02]  /*0540*/  LDC.64 R4, c[0x0][0x608] ;  /* 0x00018200ff047b82 */ /* 0x000e240000000a00 */
[----:B0-----:R0:W5:Y:S01]  /*0550*/  LDG.E R0, desc[UR12][R4.64] ;  /* 0x0000000c04007981 */ /* 0x001162000c1e1900 */
[----:B------:R-:W-:Y:S05]  /*0560*/  BRA `(.L_x_5) ;  /* 0x0000000000047947 */ /* 0x000fea0003800000 */
.L_x_6:
[----:B------:R-:W1:Y:S02]  /*0570*/  LDC R0, c[0x0][0x600] ;  /* 0x00018000ff007b82 */ /* 0x000e640000000800 */
.L_x_5:
[----:B------:R-:W-:Y:S02]  /*0580*/  ULDC.64 UR4, c[0x0][0x620] ;  /* 0x0001880000047ab9 */ /* 0x000fe40000000a00 */
[----:B------:R-:W-:-:S04]  /*0590*/  ISETP.NE.U32.AND P0, PT, RZ, UR4, PT ;  /* 0x00000004ff007c0c */ /* 0x000fc8000bf05070 */
[----:B------:R-:W-:-:S13]  /*05a0*/  ISETP.NE.AND.EX P0, PT, RZ, UR5, PT, P0 ;  /* 0x00000005ff007c0c */ /* 0x000fda000bf05300 */
[----:B------:R-:W-:Y:S05]  /*05b0*/  @!P0 BRA `(.L_x_7) ;  /* 0x00000000001c8947 */ /* 0x000fea0003800000 */
[----:B0-2---:R-:W0:Y:S02]  /*05c0*/  LDC.64 R4, c[0x0][0x620] ;  /* 0x00018800ff047b82 */ /* 0x005e240000000a00 */
[----:B0-----:R-:W2:Y:S02]  /*05d0*/  LDG.E.64 R4, desc[UR12][R4.64] ;  /* 0x0000000c04047981 */ /* 0x001ea4000c1e1b00 */
[----:B--2---:R-:W-:-:S04]  /*05e0*/  ISETP.NE.U32.AND P0, PT, R4, RZ, PT ;  /* 0x000000ff0400720c */ /* 0x004fc80003f05070 */
[----:B------:R-:W-:-:S13]  /*05f0*/  ISETP.NE.AND.EX P0, PT, R5, RZ, PT, P0 ;  /* 0x000000ff0500720c */ /* 0x000fda0003f05300 */
[----:B------:R-:W-:Y:S05]  /*0600*/  @!P0 BRA `(.L_x_7) ;  /* 0x0000000000088947 */ /* 0x000fea0003800000 */
[----:B------:R0:W5:Y:S01]  /*0610*/  LD.E R6, desc[UR12][R4.64] ;  /* 0x0000000c04067980 */ /* 0x000162000c101900 */
[----:B------:R-:W-:Y:S05]  /*0620*/  BRA `(.L_x_8) ;  /* 0x0000000000207947 */ /* 0x000fea0003800000 */
.L_x_7:
[----:B------:R-:W-:Y:S02]  /*0630*/  ULDC.64 UR4, c[0x0][0x610] ;  /* 0x0001840000047ab9 */ /* 0x000fe40000000a00 */
[----:B------:R-:W-:-:S04]  /*0640*/  ISETP.NE.U32.AND P0, PT, RZ, UR4, PT ;  /* 0x00000004ff007c0c */ /* 0x000fc8000bf05070 */
[----:B------:R-:W-:-:S13]  /*0650*/  ISETP.NE.AND.EX P0, PT, RZ, UR5, PT, P0 ;  /* 0x00000005ff007c0c */ /* 0x000fda000bf05300 */
[----:B------:R-:W-:Y:S05]  /*0660*/  @!P0 BRA `(.L_x_9) ;  /* 0x00000000000c8947 */ /* 0x000fea0003800000 */
[----:B------:R-:W3:Y:S02]  /*0670*/  LDC.64 R6, c[0x0][0x610] ;  /* 0x00018400ff067b82 */ /* 0x000ee40000000a00 */
[----:B---3--:R4:W5:Y:S01]  /*0680*/  LDG.E R6, desc[UR12][R6.64] ;  /* 0x0000000c06067981 */ /* 0x008962000c1e1900 */
[----:B------:R-:W-:Y:S05]  /*0690*/  BRA `(.L_x_8) ;  /* 0x0000000000047947 */ /* 0x000fea0003800000 */
.L_x_9:
[----:B------:R-:W3:Y:S02]  /*06a0*/  LDC R6, c[0x0][0x604] ;  /* 0x00018100ff067b82 */ /* 0x000ee40000000800 */
.L_x_8:
[----:B0-2---:R-:W0:Y:S01]  /*06b0*/  LDC R4, c[0x0][0x4d8] ;  /* 0x00013600ff047b82 */ /* 0x005e220000000800 */
[----:B------:R-:W2:Y:S07]  /*06c0*/  S2R R12, SR_CTAID.Y ;  /* 0x00000000000c7919 */ /* 0x000eae0000002600 */
[----:B------:R-:W1:Y:S08]  /*06d0*/  LDC R15, c[0x0][0x4dc] ;  /* 0x00013700ff0f7b82 */ /* 0x000e700000000800 */
[----:B------:R-:W4:Y:S01]  /*06e0*/  LDC R18, c[0x0][0x4e0] ;  /* 0x00013800ff127b82 */ /* 0x000f220000000800 */
[----:B0-----:R-:W-:-:S05]  /*06f0*/  VIADD R4, R4, 0x7f ;  /* 0x0000007f04047836 */ /* 0x001fca0000000000 */
[----:B------:R-:W-:Y:S02]  /*0700*/  SHF.R.S32.HI R5, RZ, 0x1f, R4 ;  /* 0x0000001fff057819 */ /* 0x000fe40000011404 */
[----:B-1----:R-:W-:Y:S02]  /*0710*/  IABS R16, R15 ;  /* 0x0000000f00107213 */ /* 0x002fe40000000000 */
[----:B------:R-:W-:-:S04]  /*0720*/  LEA.HI R5, R5, R4, RZ, 0x7 ;  /* 0x0000000405057211 */ /* 0x000fc800078f38ff */
[----:B------:R-:W-:Y:S02]  /*0730*/  SHF.R.S32.HI R11, RZ, 0x7, R5 ;  /* 0x00000007ff0b7819 */ /* 0x000fe40000011405 */
[----:B----4-:R-:W-:Y:S02]  /*0740*/  IABS R17, R18 ;  /* 0x0000001200117213 */ /* 0x010fe40000000000 */
[-C--:B------:R-:W-:Y:S02]  /*0750*/  IABS R14, R11.reuse ;  /* 0x0000000b000e7213 */ /* 0x080fe40000000000 */
[----:B------:R-:W-:Y:S02]  /*0760*/  IABS R10, R11 ;  /* 0x0000000b000a7213 */ /* 0x000fe40000000000 */
[----:B------:R-:W0:Y:S03]  /*0770*/  I2F.RP R7, R14 ;  /* 0x0000000e00077306 */ /* 0x000e260000209400 */
[----:B------:R-:W-:-:S05]  /*0780*/  IMAD.MOV R10, RZ, RZ, -R10 ;  /* 0x000000ffff0a7224 */ /* 0x000fca00078e0a0a */
[----:B0-----:R-:W0:Y:S02]  /*0790*/  MUFU.RCP R7, R7 ;  /* 0x0000000700077308 */ /* 0x001e240000001000 */
[----:B0-----:R-:W-:Y:S01]  /*07a0*/  VIADD R4, R7, 0xffffffe ;  /* 0x0ffffffe07047836 */ /* 0x001fe20000000000 */
[----:B--2---:R-:W-:-:S05]  /*07b0*/  IABS R7, R12 ;  /* 0x0000000c00077213 */ /* 0x004fca0000000000 */
[----:B------:R0:W1:Y:S02]  /*07c0*/  F2I.FTZ.U32.TRUNC.NTZ R5, R4 ;  /* 0x0000000400057305 */ /* 0x000064000021f000 */
[----:B0-----:R-:W-:Y:S02]  /*07d0*/  IMAD.MOV.U32 R4, RZ, RZ, RZ ;  /* 0x000000ffff047224 */ /* 0x001fe400078e00ff */
[----:B-1----:R-:W-:-:S04]  /*07e0*/  IMAD.MOV R9, RZ, RZ, -R5 ;  /* 0x000000ffff097224 */ /* 0x002fc800078e0a05 */
[----:B------:R-:W-:-:S04]  /*07f0*/  IMAD R9, R9, R14, RZ ;  /* 0x0000000e09097224 */ /* 0x000fc800078e02ff */
[----:B------:R-:W-:Y:S02]  /*0800*/  IMAD.HI.U32 R5, R5, R9, R4 ;  /* 0x0000000905057227 */ /* 0x000fe400078e0004 */
[----:B------:R-:W0:Y:S04]  /*0810*/  I2F.RP R9, R16 ;  /* 0x0000001000097306 */ /* 0x000e280000209400 */
[----:B------:R-:W-:-:S04]  /*0820*/  IMAD.HI.U32 R4, R5, R7, RZ ;  /* 0x0000000705047227 */ /* 0x000fc800078e00ff */
[----:B------:R-:W-:Y:S01]  /*0830*/  IMAD R5, R4, R10, R7 ;  /* 0x0000000a04057224 */ /* 0x000fe200078e0207 */
[----:B------:R-:W-:-:S04]  /*0840*/  LOP3.LUT R7, R12, R11, RZ, 0x3c, !PT ;  /* 0x0000000b0c077212 */ /* 0x000fc800078e3cff */
[----:B------:R-:W-:Y:S01]  /*0850*/  ISETP.GT.U32.AND P1, PT, R14, R5, PT ;  /* 0x000000050e00720c */ /* 0x000fe20003f24070 */
[----:B0-----:R-:W0:Y:S01]  /*0860*/  MUFU.RCP R9, R9 ;  /* 0x0000000900097308 */ /* 0x001e220000001000 */
[----:B------:R-:W-:-:S11]  /*0870*/  ISETP.GE.AND P2, PT, R7, RZ, PT ;  /* 0x000000ff0700720c */ /* 0x000fd60003f46270 */
[----:B------:R-:W-:Y:S02]  /*0880*/  @!P1 IMAD.IADD R5, R5, 0x1, -R14 ;  /* 0x0000000105059824 */ /* 0x000fe400078e0a0e */
[----:B------:R-:W-:Y:S01]  /*0890*/  @!P1 VIADD R4, R4, 0x1 ;  /* 0x0000000104049836 */ /* 0x000fe20000000000 */
[----:B------:R-:W-:Y:S02]  /*08a0*/  ISETP.NE.AND P1, PT, R11, RZ, PT ;  /* 0x000000ff0b00720c */ /* 0x000fe40003f25270 */
[----:B------:R-:W-:Y:S01]  /*08b0*/  ISETP.GE.U32.AND P0, PT, R5, R14, PT ;  /* 0x0000000e0500720c */ /* 0x000fe20003f06070 */
[----:B0-----:R-:W-:-:S04]  /*08c0*/  VIADD R10, R9, 0xffffffe ;  /* 0x0ffffffe090a7836 */ /* 0x001fc80000000000 */
[----:B------:R-:W0:Y:S08]  /*08d0*/  F2I.FTZ.U32.TRUNC.NTZ R5, R10 ;  /* 0x0000000a00057305 */ /* 0x000e30000021f000 */
[----:B------:R-:W-:-:S04]  /*08e0*/  @P0 VIADD R4, R4, 0x1 ;  /* 0x0000000104040836 */ /* 0x000fc80000000000 */
[----:B------:R-:W-:Y:S02]  /*08f0*/  IMAD.MOV.U32 R20, RZ, RZ, R4 ;  /* 0x000000ffff147224 */ /* 0x000fe400078e0004 */
[----:B------:R-:W-:Y:S02]  /*0900*/  IMAD.MOV.U32 R4, RZ, RZ, RZ ;  /* 0x000000ffff047224 */ /* 0x000fe400078e00ff */
[----:B0-----:R-:W-:Y:S02]  /*0910*/  IMAD.MOV R7, RZ, RZ, -R5 ;  /* 0x000000ffff077224 */ /* 0x001fe400078e0a05 */
[----:B------:R-:W-:Y:S01]  /*0920*/  @!P2 IMAD.MOV R20, RZ, RZ, -R20 ;  /* 0x000000ffff14a224 */ /* 0x000fe200078e0a14 */
[----:B------:R-:W-:Y:S01]  /*0930*/  @!P1 LOP3.LUT R20, RZ, R11, RZ, 0x33, !PT ;  /* 0x0000000bff149212 */ /* 0x000fe200078e33ff */
[----:B------:R-:W-:-:S03]  /*0940*/  IMAD R7, R7, R16, RZ ;  /* 0x0000001007077224 */ /* 0x000fc600078e02ff */
[----:B------:R-:W-:Y:S01]  /*0950*/  IABS R9, R20 ;  /* 0x0000001400097213 */ /* 0x000fe20000000000 */
[----:B------:R-:W-:-:S04]  /*0960*/  IMAD.HI.U32 R4, R5, R7, R4 ;  /* 0x0000000705047227 */ /* 0x000fc800078e0004 */
[----:B------:R-:W-:Y:S02]  /*0970*/  IMAD.MOV.U32 R5, RZ, RZ, R9 ;  /* 0x000000ffff057224 */ /* 0x000fe400078e0009 */
[----:B------:R-:W0:Y:S02]  /*0980*/  I2F.RP R9, R17 ;  /* 0x0000001100097306 */ /* 0x000e240000209400 */
[----:B------:R-:W-:-:S04]  /*0990*/  IMAD.HI.U32 R4, R4, R5, RZ ;  /* 0x0000000504047227 */ /* 0x000fc800078e00ff */
[----:B------:R-:W-:-:S04]  /*09a0*/  IMAD.MOV R7, RZ, RZ, -R4 ;  /* 0x000000ffff077224 */ /* 0x000fc800078e0a04 */
        /* <DEDUP_REMOVED lines=9> */
[----:B0-----:R-:W-:Y:S01]  /*0a40*/  VIADD R10, R9, 0xffffffe ;  /* 0x0ffffffe090a7836 */ /* 0x001fe20000000000 */
[----:B------:R-:W0:Y:S03]  /*0a50*/  LDC R16, c[0x0][0x294] ;  /* 0x0000a500ff107b82 */ /* 0x000e260000000800 */
[----:B------:R-:W1:Y:S08]  /*0a60*/  F2I.FTZ.U32.TRUNC.NTZ R5, R10 ;  /* 0x0000000a00057305 */ /* 0x000e70000021f000 */
[----:B------:R-:W-:-:S04]  /*0a70*/  @P0 VIADD R4, R4, 0x1 ;  /* 0x0000000104040836 */ /* 0x000fc80000000000 */
[----:B------:R-:W-:Y:S02]  /*0a80*/  IMAD.MOV.U32 R19, RZ, RZ, R4 ;  /* 0x000000ffff137224 */ /* 0x000fe400078e0004 */
[----:B-1----:R-:W-:Y:S02]  /*0a90*/  IMAD.MOV R4, RZ, RZ, -R5 ;  /* 0x000000ffff047224 */ /* 0x002fe400078e0a05 */
[----:B------:R-:W-:Y:S01]  /*0aa0*/  @!P2 IMAD.MOV R19, RZ, RZ, -R19 ;  /* 0x000000ffff13a224 */ /* 0x000fe200078e0a13 */
[----:B------:R-:W-:Y:S01]  /*0ab0*/  @!P1 LOP3.LUT R19, RZ, R15, RZ, 0x33, !PT ;  /* 0x0000000fff139212 */ /* 0x000fe200078e33ff */
[----:B------:R-:W-:Y:S02]  /*0ac0*/  IMAD R7, R4, R17, RZ ;  /* 0x0000001104077224 */ /* 0x000fe400078e02ff */
[----:B------:R-:W-:Y:S01]  /*0ad0*/  IMAD.MOV.U32 R4, RZ, RZ, RZ ;  /* 0x000000ffff047224 */ /* 0x000fe200078e00ff */
[----:B------:R-:W-:Y:S01]  /*0ae0*/  IABS R9, R19 ;  /* 0x0000001300097213 */ /* 0x000fe20000000000 */
[----:B------:R-:W-:-:S02]  /*0af0*/  IMAD.MOV R14, RZ, RZ, -R19 ;  /* 0x000000ffff0e7224 */ /* 0x000fc400078e0a13 */
[----:B------:R-:W-:-:S04]  /*0b00*/  IMAD.HI.U32 R4, R5, R7, R4 ;  /* 0x0000000705047227 */ /* 0x000fc800078e0004 */
[----:B------:R-:W-:Y:S02]  /*0b10*/  IMAD.MOV.U32 R5, RZ, RZ, R9 ;  /* 0x000000ffff057224 */ /* 0x000fe400078e0009 */
[----:B------:R-:W-:Y:S02]  /*0b20*/  IMAD.MOV R9, RZ, RZ, -R20 ;  /* 0x000000ffff097224 */ /* 0x000fe400078e0a14 */
[----:B------:R-:W-:-:S04]  /*0b30*/  IMAD.HI.U32 R7, R4, R5, RZ ;  /* 0x0000000504077227 */ /* 0x000fc800078e00ff */
[----:B------:R-:W-:Y:S02]  /*0b40*/  IMAD.MOV R4, RZ, RZ, -R7 ;  /* 0x000000ffff047224 */ /* 0x000fe400078e0a07 */
[----:B------:R-:W-:Y:S02]  /*0b50*/  IMAD R11, R11, R9, R12 ;  /* 0x000000090b0b7224 */ /* 0x000fe400078e020c */
[----:B------:R-:W-:Y:S02]  /*0b60*/  IMAD R4, R17, R4, R5 ;  /* 0x0000000411047224 */ /* 0x000fe400078e0205 */
[----:B0-----:R-:W-:Y:S02]  /*0b70*/  VIADD R5, R16, 0x3f ;  /* 0x0000003f10057836 */ /* 0x001fe40000000000 */
[----:B------:R-:W-:Y:S01]  /*0b80*/  IMAD R9, R15, R14, R20 ;  /* 0x0000000e0f097224 */ /* 0x000fe200078e0214 */
[----:B------:R-:W-:Y:S02]  /*0b90*/  ISETP.GT.U32.AND P1, PT, R17, R4, PT ;  /* 0x000000041100720c */ /* 0x000fe40003f24070 */
[----:B------:R-:W-:-:S04]  /*0ba0*/  SHF.R.S32.HI R10, RZ, 0x1f, R5 ;  /* 0x0000001fff0a7819 */ /* 0x000fc80000011405 */
[----:B------:R-:W-:-:S04]  /*0bb0*/  LEA.HI R10, R10, R5, RZ, 0x6 ;  /* 0x000000050a0a7211 */ /* 0x000fc800078f30ff */
[----:B------:R-:W-:-:S03]  /*0bc0*/  SHF.R.S32.HI R10, RZ, 0x6, R10 ;  /* 0x00000006ff0a7819 */ /* 0x000fc6000001140a */
[----:B------:R-:W-:Y:S02]  /*0bd0*/  @!P1 IMAD.IADD R4, R4, 0x1, -R17 ;  /* 0x0000000104049824 */ /* 0x000fe400078e0a11 */
[----:B------:R-:W-:Y:S01]  /*0be0*/  @!P1 VIADD R7, R7, 0x1 ;  /* 0x0000000107079836 */ /* 0x000fe20000000000 */
[----:B------:R-:W-:Y:S02]  /*0bf0*/  ISETP.NE.AND P1, PT, R18, RZ, PT ;  /* 0x000000ff1200720c */ /* 0x000fe40003f25270 */
[----:B------:R-:W-:Y:S02]  /*0c00*/  ISETP.GE.U32.AND P0, PT, R4, R17, PT ;  /* 0x000000110400720c */ /* 0x000fe40003f06070 */
[----:B------:R-:W-:-:S04]  /*0c10*/  LOP3.LUT R4, R19, R18, RZ, 0x3c, !PT ;  /* 0x0000001213047212 */ /* 0x000fc800078e3cff */
[----:B------:R-:W-:Y:S02]  /*0c20*/  ISETP.GE.AND P2, PT, R4, RZ, PT ;  /* 0x000000ff0400720c */ /* 0x000fe40003f46270 */
[----:B------:R-:W0:Y:S05]  /*0c30*/  S2R R4, SR_CTAID.X ;  /* 0x0000000000047919 */ /* 0x000e2a0000002500 */
[----:B------:R-:W-:Y:S01]  /*0c40*/  @P0 VIADD R7, R7, 0x1 ;  /* 0x0000000107070836 */ /* 0x000fe20000000000 */
[----:B------:R-:W-:-:S05]  /*0c50*/  ISETP.NE.AND P0, PT, R8, RZ, PT ;  /* 0x000000ff0800720c */ /* 0x000fca0003f05270 */
[----:B------:R-:W-:Y:S01]  /*0c60*/  @!P2 IMAD.MOV R7, RZ, RZ, -R7 ;  /* 0x000000ffff07a224 */ /* 0x000fe200078e0a07 */
[----:B------:R-:W-:-:S05]  /*0c70*/  @!P1 LOP3.LUT R7, RZ, R18, RZ, 0x33, !PT ;  /* 0x00000012ff079212 */ /* 0x000fca00078e33ff */
[----:B------:R-:W-:-:S04]  /*0c80*/  IMAD.MOV R17, RZ, RZ, -R7 ;  /* 0x000000ffff117224 */ /* 0x000fc800078e0a07 */
[----:B------:R-:W-:Y:S01]  /*0c90*/  IMAD R12, R18, R17, R19 ;  /* 0x00000011120c7224 */ /* 0x000fe200078e0213 */
[----:B------:R-:W-:Y:S06]  /*0ca0*/  @!P0 BRA `(.L_x_10) ;  /* 0x0000005400008947 */ /* 0x000fec0003800000 */
[----:B------:R-:W-:-:S13]  /*0cb0*/  ISETP.NE.AND P0, PT, R8, 0x1, PT ;  /* 0x000000010800780c */ /* 0x000fda0003f05270 */
[----:B------:R-:W-:Y:S05]  /*0cc0*/  @P0 EXIT ;  /* 0x000000000000094d */ /* 0x000fea0003800000 */
[----:B------:R-:W-:Y:S01]  /*0cd0*/  ISETP.GE.AND P0, PT, R16, 0x1, PT ;  /* 0x000000011000780c */ /* 0x000fe20003f06270 */
[----:B------:R-:W-:Y:S01]  /*0ce0*/  UMOV UR4, URZ ;  /* 0x0000003f00047c82 */ /* 0x000fe20008000000 */
[----:B------:R-:W-:Y:S02]  /*0cf0*/  CS2R R86, SRZ ;  /* 0x0000000000567805 */ /* 0x000fe4000001ff00 */
[----:B------:R-:W-:Y:S02]  /*0d00*/  CS2R R24, SRZ ;  /* 0x0000000000187805 */ /* 0x000fe4000001ff00 */
[----:B------:R-:W-:Y:S02]  /*0d10*/  CS2R R26, SRZ ;  /* 0x00000000001a7805 */ /* 0x000fe4000001ff00 */
[----:B------:R-:W-:Y:S02]  /*0d20*/  CS2R R28, SRZ ;  /* 0x00000000001c7805 */ /* 0x000fe4000001ff00 */
[----:B------:R-:W-:-:S02]  /*0d30*/  CS2R R30, SRZ ;  /* 0x00000000001e7805 */ /* 0x000fc4000001ff00 */
[----:B------:R-:W-:Y:S02]  /*0d40*/  CS2R R32, SRZ ;  /* 0x0000000000207805 */ /* 0x000fe4000001ff00 */
        /* <DEDUP_REMOVED lines=25> */
[----:B------:R-:W-:Y:S01]  /*0ee0*/  CS2R R84, SRZ ;  /* 0x0000000000547805 */ /* 0x000fe2000001ff00 */
[----:B------:R-:W-:Y:S06]  /*0ef0*/  @!P0 BRA `(.L_x_11) ;  /* 0x0000000000a48947 */ /* 0x000fec0003800000 */
[----:B------:R-:W-:-:S04]  /*0f00*/  LOP3.LUT R3, R2, 0x1, RZ, 0xfc, !PT ;  /* 0x0000000102037812 */ /* 0x000fc800078efcff */
[----:B------:R-:W-:-:S13]  /*0f10*/  ISETP.NE.AND P0, PT, R3, 0x3, PT ;  /* 0x000000030300780c */ /* 0x000fda0003f05270 */
[----:B------:R-:W-:Y:S05]  /*0f20*/  @!P0 BRA `(.L_x_12) ;  /* 0x0000000000048947 */ /* 0x000fea0003800000 */
[----:B------:R-:W-:Y:S01]  /*0f30*/  BPT.TRAP 0x1 ;  /* 0x000000040000795c */ /* 0x000fe20000300000 */
.L_x_12:
[----:B------:R-:W1:Y:S01]  /*0f40*/  S2UR UR5, SR_CgaCtaId ;  /* 0x00000000000579c3 */ /* 0x000e620000008800 */
[----:B------:R-:W-:Y:S01]  /*0f50*/  SHF.L.U32 R3, RZ, 0x1f, RZ ;  /* 0x0000001fff037819 */ /* 0x000fe200000006ff */
[----:B------:R-:W-:Y:S02]  /*0f60*/  UMOV UR4, 0x400 ;  /* 0x0000040000047882 */ /* 0x000fe40000000000 */
[----:B-1----:R-:W-:-:S12]  /*0f70*/  ULEA UR6, UR5, UR4, 0x18 ;  /* 0x0000000405067291 */ /* 0x002fd8000f8ec03f */
.L_x_13:
[----:B0-----:R-:W-:-:S04]  /*0f80*/  IMAD.U32 R4, RZ, RZ, UR6 ;  /* 0x00000006ff047e24 */ /* 0x001fc8000f8e00ff */
[----:B------:R0:W1:Y:S03]  /*0f90*/  SYNCS.PHASECHK.TRANS64.TRYWAIT P0, [R4+URZ+0x36000], R3 ;  /* 0x03600003040075a7 */ /* 0x000066000800017f */
[----:B-1----:R-:W-:Y:S05]  /*0fa0*/  @!P0 NANOSLEEP.SYNCS 0x989680 ;  /* 0x009896800000895d */ /* 0x002fea0003900000 */
[----:B------:R-:W1:Y:S02]  /*0fb0*/  @!P0 SYNCS.PHASECHK.TRANS64 P0, [R4+URZ+0x36000], R3 ;  /* 0x03600003040085a7 */ /* 0x000e64000800007f */
[----:B-1----:R-:W-:Y:S05]  /*0fc0*/  @!P0 BRA `(.L_x_13) ;  /* 0xfffffffc00ec8947 */ /* 0x002fea000383ffff */
[----:B------:R-:W-:Y:S01]  /*0fd0*/  UIADD3 UR4, UR6, 0x12000, URZ ;  /* 0x0001200006047890 */ /* 0x000fe2000fffe03f */
[----:B------:R-:W-:Y:S01]  /*0fe0*/  WARPGROUP.ARRIVE ;  /* 0x00000000000079c5 */ /* 0x000fe20000000000 */
[----:B------:R-:W-:Y:S02]  /*0ff0*/  UMOV UR7, 0x40000040 ;  /* 0x4000004000077882 */ /* 0x000fe40000000000 */
[----:B------:R-:W-:Y:S02]  /*1000*/  USHF.R.U32.HI UR5, URZ, 0x4, UR4 ;  /* 0x000000043f057899 */ /* 0x000fe40008011604 */
[----:B------:R-:W-:Y:S02]  /*1010*/  USHF.R.U32.HI UR4, URZ, 0x4, UR6 ;  /* 0x000000043f047899 */ /* 0x000fe40008011606 */
[----:B------:R-:W-:Y:S02]  /*1020*/  ULOP3.LUT UR5, UR5, 0x3fff, URZ, 0xc0, !UPT ;  /* 0x00003fff05057892 */ /* 0x000fe4000f8ec03f */
[----:B------:R-:W-:-:S02]  /*1030*/  ULOP3.LUT UR8, UR4, 0x3fff, URZ, 0xc0, !UPT ;  /* 0x00003fff04087892 */ /* 0x000fc4000f8ec03f */
[----:B------:R-:W-:-:S03]  /*1040*/  ULOP3.LUT UR9, UR5, 0x2000000, URZ, 0xfc, !UPT ;  /* 0x0200000005097892 */ /* 0x000fc6000f8efc3f */
[----:B------:R-:W-:Y:S02]  /*1050*/  UMOV UR5, 0x40000040 ;  /* 0x4000004000057882 */ /* 0x000fe40000000000 */
[----:B------:R-:W-:Y:S02]  /*1060*/  UMOV UR4, UR8 ;  /* 0x0000000800047c82 */ /* 0x000fe40008000000 */
[----:B------:R-:W-:Y:S02]  /*1070*/  UMOV UR6, UR9 ;  /* 0x0000000900067c82 */ /* 0x000fe40008000000 */
[----:B------:R-:W-:Y:S01]  /*1080*/  HGMMA.64x128x16.F32.BF16 R24, gdesc[UR4].tnspA.tnspB, RZ, !UPT ;  /* 0x61e00000041879f0 */ /* 0x000fe2000c7018ff */
[----:B------:R-:W-:Y:S02]  /*1090*/  UIADD3 UR4, UR8, 0x80, URZ ;  /* 0x0000008008047890 */ /* 0x000fe4000fffe03f */
[----:B------:R-:W-:Y:S01]  /*10a0*/  UIADD3 UR6, UR9, 0x80, URZ ;  /* 0x0000008009067890 */ /* 0x000fe2000fffe03f */
[----:B------:R-:W-:Y:S01]  /*10b0*/  UMOV UR5, 0x40000040 ;  /* 0x4000004000057882 */ /* 0x000fe20000000000 */
[----:B------:R-:W-:-:S07]  /*10c0*/  UMOV UR7, 0x40000040 ;  /* 0x4000004000077882 */ /* 0x000fce0000000000 */
[----:B------:R-:W-:Y:S01]  /*10d0*/  HGMMA.64x128x16.F32.BF16 R24, gdesc[UR4].tnspA.tnspB, R24 ;  /* 0x61e00000041879f0 */ /* 0x000fe20008701818 */
        /* <DEDUP_REMOVED lines=9> */
[----:B------:R-:W-:Y:S01]  /*1170*/  HGMMA.64x128x16.F32.BF16 R24, gdesc[UR4].tnspA.tnspB, R24, gsb0 ;  /* 0x61e00000041879f0 */ /* 0x000fe20008001818 */
[----:B------:R-:W-:-:S05]  /*1180*/  UMOV UR4, 0x1 ;  /* 0x0000000100047882 */ /* 0x000fca0000000000 */
.L_x_11:
[----:B0-----:R-:W-:-:S05]  /*1190*/  VIMNMX R3, R10, 0x1, PT ;  /* 0x000000010a037848 */ /* 0x001fca0003fe0100 */
[----:B------:R-:W-:-:S05]  /*11a0*/  IMAD.IADD R3, R10, 0x1, -R3 ;  /* 0x000000010a037824 */ /* 0x000fca00078e0a03 */
[----:B------:R-:W-:-:S13]  /*11b0*/  ISETP.GE.AND P0, PT, R3, 0x1, PT ;  /* 0x000000010300780c */ /* 0x000fda0003f06270 */
[----:B------:R-:W-:Y:S05]  /*11c0*/  @!P0 BRA `(.L_x_14) ;  /* 0x0000000400148947 */ /* 0x000fea0003800000 */
[----:B------:R-:W0:Y:S01]  /*11d0*/  S2UR UR6, SR_CgaCtaId ;  /* 0x00000000000679c3 */ /* 0x000e220000008800 */
[----:B------:R-:W-:Y:S01]  /*11e0*/  UMOV UR5, 0x400 ;  /* 0x0000040000057882 */ /* 0x000fe20000000000 */
[----:B------:R-:W-:Y:S01]  /*11f0*/  LOP3.LUT R13, R2, 0x1, RZ, 0xfc, !PT ;  /* 0x00000001020d7812 */ /* 0x000fe200078efcff */
[----:B------:R-:W-:Y:S01]  /*1200*/  IMAD.MOV.U32 R10, RZ, RZ, RZ ;  /* 0x000000ffff0a7224 */ /* 0x000fe200078e00ff */
[----:B------:R-:W-:Y:S01]  /*1210*/  UISETP.NE.U32.AND UP0, UPT, UR4, URZ, UPT ;  /* 0x0000003f0400728c */ /* 0x000fe2000bf05070 */
[----:B------:R-:W-:Y:S01]  /*1220*/  IMAD.MOV.U32 R4, RZ, RZ, R3 ;  /* 0x000000ffff047224 */ /* 0x000fe200078e0003 */
[----:B0-----:R-:W-:-:S04]  /*1230*/  ULEA UR14, UR6, UR5, 0x18 ;  /* 0x00000005060e7291 */ /* 0x001fc8000f8ec03f */
[----:B------:R-:W-:-:S04]  /*1240*/  UIADD3 UR5, UR14, 0x12000, URZ ;  /* 0x000120000e057890 */ /* 0x000fc8000fffe03f */
[----:B------:R-:W-:Y:S02]  /*1250*/  USHF.R.U32.HI UR6, URZ, 0x4, UR5 ;  /* 0x000000043f067899 */ /* 0x000fe40008011605 */
[----:B------:R-:W-:Y:S02]  /*1260*/  USHF.R.U32.HI UR5, URZ, 0x4, UR14 ;  /* 0x000000043f057899 */ /* 0x000fe4000801160e */
[----:B------:R-:W-:Y:S02]  /*1270*/  ULOP3.LUT UR6, UR6, 0x3fff, URZ, 0xc0, !UPT ;  /* 0x00003fff06067892 */ /* 0x000fe4000f8ec03f */
[----:B------:R-:W-:Y:S02]  /*1280*/  ULOP3.LUT UR15, UR5, 0x3fff, URZ, 0xc0, !UPT ;  /* 0x00003fff050f7892 */ /* 0x000fe4000f8ec03f */
[----:B------:R-:W-:Y:S01]  /*1290*/  ULOP3.LUT UR16, UR6, 0x2000000, URZ, 0xfc, !UPT ;  /* 0x0200000006107892 */ /* 0x000fe2000f8efc3f */
[----:B------:R-:W-:-:S11]  /*12a0*/  UMOV UR5, URZ ;  /* 0x0000003f00057c82 */ /* 0x000fd60008000000 */
.L_x_19:
[----:B------:R-:W-:-:S13]  /*12b0*/  ISETP.NE.AND P1, PT, R13, 0x3, PT ;  /* 0x000000030d00780c */ /* 0x000fda0003f25270 */
[----:B0-----:R-:W-:Y:S05]  /*12c0*/  @!P1 BRA `(.L_x_15) ;  /* 0x0000000000049947 */ /* 0x001fea0003800000 */
[----:B------:R-:W-:Y:S01]  /*12d0*/  BPT.TRAP 0x1 ;  /* 0x000000040000795c */ /* 0x000fe20000300000 */
.L_x_15:
[----:B------:R-:W-:Y:S01]  /*12e0*/  SHF.L.U32 R5, R10, 0x1f, RZ ;  /* 0x0000001f0a057819 */ /* 0x000fe200000006ff */
[----:B------:R-:W-:-:S12]  /*12f0*/  ULEA UR6, UR4, UR14, 0x3 ;  /* 0x0000000e04067291 */ /* 0x000fd8000f8e183f */
.L_x_16:
[----:B0-----:R-:W-:-:S04]  /*1300*/  IMAD.U32 R8, RZ, RZ, UR6 ;  /* 0x00000006ff087e24 */ /* 0x001fc8000f8e00ff */
[----:B------:R0:W1:Y:S03]  /*1310*/  SYNCS.PHASECHK.TRANS64.TRYWAIT P0, [R8+URZ+0x36000], R5 ;  /* 0x03600005080075a7 */ /* 0x000066000800017f */
[----:B-1----:R-:W-:Y:S05]  /*1320*/  @!P0 NANOSLEEP.SYNCS 0x989680 ;  /* 0x009896800000895d */ /* 0x002fea0003900000 */
[----:B------:R-:W1:Y:S02]  /*1330*/  @!P0 SYNCS.PHASECHK.TRANS64 P0, [R8+URZ+0x36000], R5 ;  /* 0x03600005080085a7 */ /* 0x000e64000800007f */
[----:B-1----:R-:W-:Y:S05]  /*1340*/  @!P0 BRA `(.L_x_16) ;  /* 0xfffffffc00ec8947 */ /* 0x002fea000383ffff */
[----:B------:R-:W-:Y:S01]  /*1350*/  ULEA UR6, UR4, UR15, 0x9 ;  /* 0x0000000f04067291 */ /* 0x000fe2000f8e483f */
[----:B------:R-:W-:Y:S01]  /*1360*/  WARPGROUP.ARRIVE ;  /* 0x00000000000079c5 */ /* 0x000fe20000000000 */
[----:B------:R-:W-:Y:S01]  /*1370*/  ULEA UR7, UR4, UR16, 0xa ;  /* 0x0000001004077291 */ /* 0x000fe2000f8e503f */
[----:B------:R-:W-:Y:S01]  /*1380*/  UMOV UR9, 0x40000040 ;  /* 0x4000004000097882 */ /* 0x000fe20000000000 */
[----:B------:R-:W-:-:S03]  /*1390*/  UMOV UR11, 0x40000040 ;  /* 0x40000040000b7882 */ /* 0x000fc60000000000 */
[----:B------:R-:W-:Y:S02]  /*13a0*/  UMOV UR8, UR6 ;  /* 0x0000000600087c82 */ /* 0x000fe40008000000 */
[----:B------:R-:W-:Y:S02]  /*13b0*/  UMOV UR10, UR7 ;  /* 0x00000007000a7c82 */ /* 0x000fe40008000000 */
[----:B------:R-:W-:Y:S01]  /*13c0*/  HGMMA.64x128x16.F32.BF16 R24, gdesc[UR8].tnspA.tnspB, R24, UP0 ;  /* 0x61e00000081879f0 */ /* 0x000fe2000bf01818 */
        /* <DEDUP_REMOVED lines=14> */
[----:B------:R-:W-:Y:S03]  /*14b0*/  HGMMA.64x128x16.F32.BF16 R24, gdesc[UR8].tnspA.tnspB, R24, gsb0 ;  /* 0x61e00000081879f0 */ /* 0x000fe60008001818 */
[----:B------:R-:W-:Y:S02]  /*14c0*/  WARPGROUP.DEPBAR.LE gsb0, 0x1 ;  /* 0x00008000000079c5 */ /* 0x000fe40000010100 */
[----:B------:R-:W-:Y:S05]  /*14d0*/  @!P1 BRA `(.L_x_17) ;  /* 0x0000000000049947 */ /* 0x000fea0003800000 */
[----:B------:R-:W-:Y:S01]  /*14e0*/  BPT.TRAP 0x1 ;  /* 0x000000040000795c */ /* 0x000fe20000300000 */
.L_x_17:
[----:B------:R-:W-:Y:S01]  /*14f0*/  ULEA UR6, UR5, UR14, 0x3 ;  /* 0x0000000e05067291 */ /* 0x000fe2000f8e183f */
[----:B------:R-:W-:-:S03]  /*1500*/  ISETP.GT.U32.AND P0, PT, R2, 0x1, PT ;  /* 0x000000010200780c */ /* 0x000fc60003f04070 */
[----:B------:R-:W-:-:S04]  /*1510*/  UIADD3 UR6, UR6, 0x36048, URZ ;  /* 0x0003604806067890 */ /* 0x000fc8000fffe03f */
[----:B------:R-:W-:-:S09]  /*1520*/  UPRMT UR6, URZ, 0x654, UR6 ;  /* 0x000006543f067896 */ /* 0x000fd20008000006 */
[----:B------:R-:W-:Y:S01]  /*1530*/  SYNCS.ARRIVE.TRANS64.RED.A1T0 RZ, [UR6], RZ ;  /* 0x000000ffffff79a7 */ /* 0x000fe20008100406 */
[----:B------:R-:W-:Y:S05]  /*1540*/  @P0 BRA `(.L_x_18) ;  /* 0x0000000000040947 */ /* 0x000fea0003800000 */
[----:B------:R-:W-:Y:S01]  /*1550*/  BPT.TRAP 0x1 ;  /* 0x000000040000795c */ /* 0x000fe20000300000 */
.L_x_18:
[----:B------:R-:W-:Y:S01]  /*1560*/  UIADD3 UR4, UR4, 0x1, URZ ;  /* 0x0000000104047890 */ /* 0x000fe2000fffe03f */
[C---:B------:R-:W-:Y:S01]  /*1570*/  ISETP.GT.AND P0, PT, R4.reuse, 0x1, PT ;  /* 0x000000010400780c */ /* 0x040fe20003f04270 */
[----:B------:R-:W-:Y:S01]  /*1580*/  UIADD3 UR5, UR5, 0x1, URZ ;  /* 0x0000000105057890 */ /* 0x000fe2000fffe03f */
[----:B------:R-:W-:Y:S01]  /*1590*/  VIADD R4, R4, 0xffffffff ;  /* 0xffffffff04047836 */ /* 0x000fe20000000000 */
[----:B------:R-:W-:Y:S02]  /*15a0*/  UISETP.NE.AND UP0, UPT, UR4, 0x9, UPT ;  /* 0x000000090400788c */ /* 0x000fe4000bf05270 */
[----:B------:R-:W-:Y:S02]  /*15b0*/  UISETP.NE.AND UP1, UPT, UR5, 0x9, UPT ;  /* 0x000000090500788c */ /* 0x000fe4000bf25270 */
[----:B------:R-:W-:Y:S02]  /*15c0*/  USEL UR6, URZ, 0x1, UP0 ;  /* 0x000000013f067887 */ /* 0x000fe40008000000 */
[----:B------:R-:W-:-:S02]  /*15d0*/  USEL UR4, UR4, URZ, UP0 ;  /* 0x0000003f04047287 */ /* 0x000fc40008000000 */
[----:B------:R-:W-:Y:S02]  /*15e0*/  USEL UR5, UR5, URZ, UP1 ;  /* 0x0000003f05057287 */ /* 0x000fe40008800000 */
[----:B------:R-:W-:Y:S01]  /*15f0*/  UPLOP3.LUT UP0, UPT, UPT, UPT, UPT, 0x80, 0x0 ;  /* 0x000000000000789c */ /* 0x000fe20003f0f070 */
[----:B------:R-:W-:Y:S01]  /*1600*/  LOP3.LUT R10, R10, UR6, RZ, 0x3c, !PT ;  /* 0x000000060a0a7c12 */ /* 0x000fe2000f8e3cff */
[----:B------:R-:W-:Y:S09]  /*1610*/  @P0 BRA `(.L_x_19) ;  /* 0xfffffffc00240947 */ /* 0x000ff2000383ffff */
.L_x_14:
[----:B------:R-:W1:Y:S01]  /*1620*/  LDC R4, c[0x0][0x294] ;  /* 0x0000a500ff047b82 */ /* 0x000e620000000800 */
[----:B------:R-:W-:Y:S02]  /*1630*/  WARPGROUP.DEPBAR.LE gsb0, 0x0 ;  /* 0x00008000000079c5 */ /* 0x000fe40000010000 */
[----:B-1----:R-:W-:-:S13]  /*1640*/  ISETP.GE.AND P0, PT, R4, 0x1, PT ;  /* 0x000000010400780c */ /* 0x002fda0003f06270 */
[----:B------:R-:W-:Y:S05]  /*1650*/  @!P0 BRA `(.L_x_20) ;  /* 0x0000000000448947 */ /* 0x000fea0003800000 */
[----:B------:R-:W-:-:S04]  /*1660*/  LOP3.LUT R4, R2, 0x1, RZ, 0xfc, !PT ;  /* 0x0000000102047812 */ /* 0x000fc800078efcff */
[----:B------:R-:W-:-:S13]  /*1670*/  ISETP.NE.AND P0, PT, R4, 0x3, PT ;  /* 0x000000030400780c */ /* 0x000fda0003f05270 */
[----:B------:R-:W-:Y:S05]  /*1680*/  @!P0 BRA `(.L_x_21) ;  /* 0x0000000000048947 */ /* 0x000fea0003800000 */
[----:B------:R-:W-:Y:S01]  /*1690*/  BPT.TRAP 0x1 ;  /* 0x000000040000795c */ /* 0x000fe20000300000 */
.L_x_21:
[----:B0-----:R-:W0:Y:S01]  /*16a0*/  S2R R8, SR_CgaCtaId ;  /* 0x0000000000087919 */ /* 0x001e220000008800 */
[----:B------:R-:W-:Y:S01]  /*16b0*/  IMAD.WIDE.U32 R4, R3, 0x38e38e39, RZ ;  /* 0x38e38e3903047825 */ /* 0x000fe200078e00ff */
[----:B------:R-:W-:-:S04]  /*16c0*/  ISETP.GT.U32.AND P0, PT, R2, 0x1, PT ;  /* 0x000000010200780c */ /* 0x000fc80003f04070 */
[----:B------:R-:W-:Y:S02]  /*16d0*/  SHF.R.U32.HI R4, RZ, 0x1, R5 ;  /* 0x00000001ff047819 */ /* 0x000fe40000011605 */
[----:B------:R-:W-:-:S03]  /*16e0*/  MOV R5, 0x400 ;  /* 0x0000040000057802 */ /* 0x000fc60000000f00 */
[----:B------:R-:W-:Y:S01]  /*16f0*/  IMAD R3, R4, -0x9, R3 ;  /* 0xfffffff704037824 */ /* 0x000fe200078e0203 */
[----:B0-----:R-:W-:-:S05]  /*1700*/  LEA R8, R8, R5, 0x18 ;  /* 0x0000000508087211 */ /* 0x001fca00078ec0ff */
[----:B------:R-:W-:-:S04]  /*1710*/  IMAD R3, R3, 0x8, R8 ;  /* 0x0000000803037824 */ /* 0x000fc800078e0208 */
[----:B------:R-:W-:-:S05]  /*1720*/  VIADD R3, R3, 0x36048 ;  /* 0x0003604803037836 */ /* 0x000fca0000000000 */
[----:B------:R-:W-:-:S04]  /*1730*/  PRMT R3, RZ, 0x654, R3 ;  /* 0x00000654ff037816 */ /* 0x000fc80000000003 */
[----:B------:R1:W-:Y:S01]  /*1740*/  SYNCS.ARRIVE.TRANS64.RED.A1T0 RZ, [R3+URZ], RZ ;  /* 0x000000ff03ff79a7 */ /* 0x0003e2000810043f */
[----:B------:R-:W-:Y:S05]  /*1750*/  @P0 BRA `(.L_x_20) ;  /* 0x0000000000040947 */ /* 0x000fea0003800000 */
[----:B------:R-:W-:Y:S01]  /*1760*/  BPT.TRAP 0x1 ;  /* 0x000000040000795c */ /* 0x000fe20000300000 */
.L_x_20:
[----:B-1----:R-:W1:Y:S01]  /*1770*/  S2R R3, SR_TID.X ;  /* 0x0000000000037919 */ /* 0x002e620000002100 */
[----:B------:R-:W2:Y:S01]  /*1780*/  LDC.64 R14, c[0x0][0x280] ;  /* 0x0000a000ff0e7b82 */ /* 0x000ea20000000a00 */
[----:B------:R-:W4:Y:S07]  /*1790*/  S2R R13, SR_CTAID.X ;  /* 0x00000000000d7919 */ /* 0x000f2e0000002500 */
[----:B------:R-:W0:Y:S01]  /*17a0*/  LDC.64 R16, c[0x0][0x658] ;  /* 0x00019600ff107b82 */ /* 0x000e220000000a00 */
[----:B-1----:R-:W-:-:S04]  /*17b0*/  SHF.R.S32.HI R2, RZ, 0x1f, R3 ;  /* 0x0000001fff027819 */ /* 0x002fc80000011403 */
[----:B------:R-:W-:Y:S01]  /*17c0*/  LEA.HI R2, R2, R3, RZ, 0x7 ;  /* 0x0000000302027211 */ /* 0x000fe200078f38ff */
[----:B----4-:R-:W-:-:S03]  /*17d0*/  IMAD.SHL.U32 R10, R13, 0x40, RZ ;  /* 0x000000400d0a7824 */ /* 0x010fc600078e00ff */
[----:B------:R-:W-:Y:S02]  /*17e0*/  LOP3.LUT R2, R2, 0xffffff80, RZ, 0xc0, !PT ;  /* 0xffffff8002027812 */ /* 0x000fe400078ec0ff */
[----:B--2---:R-:W-:-:S03]  /*17f0*/  ISETP.GE.AND P0, PT, R10, R14, PT ;  /* 0x0000000e0a00720c */ /* 0x004fc60003f06270 */
[----:B------:R-:W-:-:S05]  /*1800*/  IMAD.IADD R2, R3, 0x1, -R2 ;  /* 0x0000000103027824 */ /* 0x000fca00078e0a02 */
[----:B------:R-:W-:-:S04]  /*1810*/  SHF.R.S32.HI R3, RZ, 0x1f, R2 ;  /* 0x0000001fff037819 */ /* 0x000fc80000011402 */
[----:B------:R-:W-:-:S04]  /*1820*/  LEA.HI R4, R3, R2, RZ, 0x2 ;  /* 0x0000000203047211 */ /* 0x000fc800078f10ff */
[--C-:B------:R-:W-:Y:S02]  /*1830*/  SHF.R.S32.HI R18, RZ, 0x2, R4.reuse ;  /* 0x00000002ff127819 */ /* 0x100fe40000011404 */
[----:B0-----:R-:W-:-:S04]  /*1840*/  SHF.R.S32.HI R5, RZ, 0x1f, R4 ;  /* 0x0000001fff057819 */ /* 0x001fc80000011404 */
[----:B------:R-:W-:-:S04]  /*1850*/  LEA.HI R5, R5, R18, RZ, 0x3 ;  /* 0x0000001205057211 */ /* 0x000fc800078f18ff */
[----:B------:R-:W-:-:S05]  /*1860*/  LOP3.LUT R5, R5, 0xfffffff8, RZ, 0xc0, !PT ;  /* 0xfffffff805057812 */ /* 0x000fca00078ec0ff */
[----:B------:R-:W-:Y:S01]  /*1870*/  IMAD.IADD R18, R18, 0x1, -R5 ;  /* 0x0000000112127824 */ /* 0x000fe200078e0a05 */
[----:B------:R-:W-:Y:S02]  /*1880*/  LEA.HI R5, R3, R2, RZ, 0x5 ;  /* 0x0000000203057211 */ /* 0x000fe400078f28ff */
[----:B------:R-:W-:Y:S02]  /*1890*/  LOP3.LUT R3, R4, 0xfffffffc, RZ, 0xc0, !PT ;  /* 0xfffffffc04037812 */ /* 0x000fe400078ec0ff */
[----:B------:R-:W-:Y:S02]  /*18a0*/  SHF.R.S32.HI R19, RZ, 0x1f, R18 ;  /* 0x0000001fff137819 */ /* 0x000fe40000011412 */
[----:B------:R-:W-:Y:S01]  /*18b0*/  SHF.R.S32.HI R23, RZ, 0x5, R5 ;  /* 0x00000005ff177819 */ /* 0x000fe20000011405 */
[----:B------:R-:W-:-:S04]  /*18c0*/  IMAD.IADD R8, R2, 0x1, -R3 ;  /* 0x0000000102087824 */ /* 0x000fc800078e0a03 */
[----:B------:R-:W-:-:S04]  /*18d0*/  IMAD.WIDE R4, R23, 0x10, R18 ;  /* 0x0000001017047825 */ /* 0x000fc800078e0212 */
[----:B------:R-:W-:Y:S02]  /*18e0*/  IMAD.SHL.U32 R2, R8, 0x2, RZ ;  /* 0x0000000208027824 */ /* 0x000fe400078e00ff */
[----:B------:R-:W-:-:S03]  /*18f0*/  IMAD.WIDE R4, R13, 0x40, R4 ;  /* 0x000000400d047825 */ /* 0x000fc600078e0204 */
[----:B------:R-:W-:Y:S01]  /*1900*/  SHF.R.S32.HI R3, RZ, 0x1f, R2 ;  /* 0x0000001fff037819 */ /* 0x000fe20000011402 */
[----:B------:R-:W-:Y:S06]  /*1910*/  @P0 EXIT ;  /* 0x000000000000094d */ /* 0x000fec0003800000 */
[----:B------:R-:W-:Y:S01]  /*1920*/  ULDC UR4, c[0x0][0x288] ;  /* 0x0000a20000047ab9 */ /* 0x000fe20000000800 */
[----:B------:R-:W-:Y:S01]  /*1930*/  IMAD.SHL.U32 R11, R11, 0x80, RZ ;  /* 0x000000800b0b7824 */ /* 0x000fe200078e00ff */
[----:B------:R-:W-:Y:S01]  /*1940*/  ISETP.GE.AND P0, PT, R9, UR4, PT ;  /* 0x0000000409007c0c */ /* 0x000fe2000bf06270 */
[-C--:B------:R-:W-:Y:S01]  /*1950*/  IMAD.WIDE.U32 R20, R4, R16.reuse, R2 ;  /* 0x0000001004147225 */ /* 0x080fe200078e0002 */
[----:B------:R-:W-:Y:S01]  /*1960*/  SHF.R.S32.HI R90, RZ, 0x1f, R9 ;  /* 0x0000001fff5a7819 */ /* 0x000fe20000011409 */
[----:B------:R-:W-:Y:S01]  /*1970*/  ULDC.64 UR4, c[0x0][0x660] ;  /* 0x0001980000047ab9 */ /* 0x000fe20000000a00 */
[----:B------:R-:W-:Y:S01]  /*1980*/  ISETP.GE.OR P0, PT, R11, R15, P0 ;  /* 0x0000000f0b00720c */ /* 0x000fe20000706670 */
[----:B------:R-:W-:Y:S01]  /*1990*/  IMAD R22, R5, R16, RZ ;  /* 0x0000001005167224 */ /* 0x000fe200078e02ff */
[----:B------:R-:W-:Y:S01]  /*19a0*/  SHF.R.S32.HI R13, RZ, 0x1f, R11 ;  /* 0x0000001fff0d7819 */ /* 0x000fe2000001140b */
[----:B------:R-:W-:Y:S01]  /*19b0*/  IMAD R88, R90, UR4, RZ ;  /* 0x000000045a587c24 */ /* 0x000fe2000f8e02ff */
[----:B------:R-:W-:Y:S01]  /*19c0*/  IADD3 R20, P1, R11, R20, RZ ;  /* 0x000000140b147210 */ /* 0x000fe20007f3e0ff */
[----:B------:R-:W-:-:S05]  /*19d0*/  IMAD R22, R4, R17, R22 ;  /* 0x0000001104167224 */ /* 0x000fca00078e0216 */
[----:B------:R-:W-:-:S03]  /*19e0*/  IADD3.X R21, R13, R21, R22, P1, !PT ;  /* 0x000000150d157210 */ /* 0x000fc60000ffe416 */
[----:B------:R-:W-:Y:S05]  /*19f0*/  @P0 EXIT ;  /* 0x000000000000094d */ /* 0x000fea0003800000 */
[----:B------:R-:W-:Y:S01]  /*1a00*/  ULDC UR6, c[0x0][0x28c] ;  /* 0x0000a30000067ab9 */ /* 0x000fe20000000800 */
[C---:B------:R-:W-:Y:S01]  /*1a10*/  IMAD R89, R9.reuse, UR5, R88 ;  /* 0x0000000509597c24 */ /* 0x040fe2000f8e0258 */
[----:B------:R-:W-:Y:S01]  /*1a20*/  ISETP.GE.AND P0, PT, R12, UR6, PT ;  /* 0x000000060c007c0c */ /* 0x000fe2000bf06270 */
[----:B------:R-:W-:Y:S01]  /*1a30*/  ULDC UR6, c[0x0][0x290] ;  /* 0x0000a40000067ab9 */ /* 0x000fe20000000800 */
[----:B------:R-:W-:Y:S01]  /*1a40*/  SHF.R.S32.HI R88, RZ, 0x1f, R7 ;  /* 0x0000001fff587819 */ /* 0x000fe20000011407 */
[----:B------:R-:W-:Y:S01]  /*1a50*/  IMAD.WIDE.U32 R20, R9, UR4, R20 ;  /* 0x0000000409147c25 */ /* 0x000fe2000f8e0014 */
[----:B------:R-:W-:Y:S01]  /*1a60*/  ISETP.GE.OR P0, PT, R7, UR6, P0 ;  /* 0x0000000607007c0c */ /* 0x000fe20008706670 */
[----:B------:R-:W-:Y:S02]  /*1a70*/  ULDC.64 UR4, c[0x0][0x670] ;  /* 0x00019c0000047ab9 */ /* 0x000fe40000000a00 */
[----:B------:R-:W-:Y:S02]  /*1a80*/  IMAD.IADD R21, R21, 0x1, R89 ;  /* 0x0000000115157824 */ /* 0x000fe400078e0259 */
[----:B------:R-:W-:-:S02]  /*1a90*/  IMAD R22, R88, UR4, RZ ;  /* 0x0000000458167c24 */ /* 0x000fc4000f8e02ff */
[----:B------:R-:W-:-:S04]  /*1aa0*/  IMAD.WIDE.U32 R20, R7, UR4, R20 ;  /* 0x0000000407147c25 */ /* 0x000fc8000f8e0014 */
[----:B------:R-:W-:Y:S01]  /*1ab0*/  IMAD R89, R7, UR5, R22 ;  /* 0x0000000507597c24 */ /* 0x000fe2000f8e0216 */
[----:B------:R-:W-:Y:S01]  /*1ac0*/  SHF.R.S32.HI R22, RZ, 0x1f, R12 ;  /* 0x0000001fff167819 */ /* 0x000fe2000001140c */
[----:B------:R-:W-:Y:S01]  /*1ad0*/  IMAD R23, R23, -0x10, -R10 ;  /* 0xfffffff017177824 */ /* 0x000fe200078e0a0a */
[----:B------:R-:W-:Y:S06]  /*1ae0*/  @P0 EXIT ;  /* 0x000000000000094d */ /* 0x000fec0003800000 */
[----:B------:R-:W-:Y:S01]  /*1af0*/  ULDC.64 UR4, c[0x0][0x668] ;  /* 0x00019a0000047ab9 */ /* 0x000fe20000000a00 */
[----:B------:R-:W-:Y:S01]  /*1b00*/  IMAD R8, R8, -0x2, R15 ;  /* 0xfffffffe08087824 */ /* 0x000fe200078e020f */
[----:B---3-5:R-:W-:Y:S01]  /*1b10*/  FSETP.NEU.AND P1, PT, R6, RZ, PT ;  /* 0x000000ff0600720b */ /* 0x028fe20003f2d000 */
[----:B------:R-:W-:Y:S01]  /*1b20*/  IMAD R15, R22, UR4, RZ ;  /* 0x00000004160f7c24 */ /* 0x000fe2000f8e02ff */
[----:B------:R-:W-:Y:S01]  /*1b30*/  IADD3 R10, R23, R14, -R18 ;  /* 0x0000000e170a7210 */ /* 0x000fe20007ffe812 */
[----:B------:R-:W-:Y:S02]  /*1b40*/  IMAD.IADD R21, R21, 0x1, R89 ;  /* 0x0000000115157824 */ /* 0x000fe400078e0259 */
[C---:B------:R-:W-:Y:S02]  /*1b50*/  IMAD R91, R12.reuse, UR5, R15 ;  /* 0x000000050c5b7c24 */ /* 0x040fe4000f8e020f */
[----:B------:R-:W-:Y:S01]  /*1b60*/  IMAD.WIDE.U32 R14, R12, UR4, R20 ;  /* 0x000000040c0e7c25 */ /* 0x000fe2000f8e0014 */
[----:B------:R-:W-:Y:S01]  /*1b70*/  ULDC.64 UR4, c[0x0][0x640] ;  /* 0x0001900000047ab9 */ /* 0x000fe20000000a00 */
[----:B------:R-:W-:-:S02]  /*1b80*/  SHF.L.U64.HI R20, R16, 0x3, R17 ;  /* 0x0000000310147819 */ /* 0x000fc40000010211 */
[----:B------:R-:W-:Y:S02]  /*1b90*/  IMAD.IADD R8, R8, 0x1, -R11 ;  /* 0x0000000108087824 */ /* 0x000fe400078e0a0b */
[----:B------:R-:W-:Y:S02]  /*1ba0*/  IMAD R19, R22, UR4, RZ ;  /* 0x0000000416137c24 */ /* 0x000fe4000f8e02ff */
[----:B------:R-:W-:Y:S01]  /*1bb0*/  IMAD.SHL.U32 R21, R16, 0x8, RZ ;  /* 0x0000000810157824 */ /* 0x000fe200078e00ff */
[----:B------:R-:W-:Y:S01]  /*1bc0*/  ISETP.GT.AND P0, PT, R8, RZ, PT ;  /* 0x000000ff0800720c */ /* 0x000fe20003f04270 */
[----:B------:R-:W-:Y:S02]  /*1bd0*/  IMAD R95, R12, UR5, R19 ;  /* 0x000000050c5f7c24 */ /* 0x000fe4000f8e0213 */
[----:B------:R-:W-:Y:S01]  /*1be0*/  IMAD.IADD R91, R15, 0x1, R91 ;  /* 0x000000010f5b7824 */ /* 0x000fe200078e025b */
[----:B------:R-:W-:Y:S01]  /*1bf0*/  ISETP.GT.AND P2, PT, R10, RZ, P0 ;  /* 0x000000ff0a00720c */ /* 0x000fe20000744270 */
[----:B------:R-:W-:-:S12]  /*1c00*/  @!P1 BRA `(.L_x_22) ;  /* 0x0000003000889947 */ /* 0x000fd80003800000 */
[----:B------:R-:W-:Y:S01]  /*1c10*/  IADD3 R16, P1, R11, R2, RZ ;  /* 0x000000020b107210 */ /* 0x000fe20007f3e0ff */
[----:B------:R-:W-:Y:S01]  /*1c20*/  ULDC.64 UR6, c[0x0][0x638] ;  /* 0x00018e0000067ab9 */ /* 0x000fe20000000a00 */
[----:B------:R-:W-:Y:S01]  /*1c30*/  ULDC.64 UR8, c[0x0][0x648] ;  /* 0x0001920000087ab9 */ /* 0x000fe20000000a00 */
[----:B------:R-:W-:Y:S01]  /*1c40*/  IMAD R18, R90, UR6, RZ ;  /* 0x000000065a127c24 */ /* 0x000fe2000f8e02ff */
[----:B------:R-:W-:Y:S01]  /*1c50*/  ULDC.64 UR10, c[0x0][0x630] ;  /* 0x00018c00000a7ab9 */ /* 0x000fe20000000a00 */
[----:B------:R-:W-:Y:S01]  /*1c60*/  IMAD.X R17, R13, 0x1, R3, P1 ;  /* 0x000000010d117824 */ /* 0x000fe200008e0603 */
[----:B------:R-:W-:Y:S01]  /*1c70*/  ULDC.64 UR14, c[0x0][0x628] ;  /* 0x00018a00000e7ab9 */ /* 0x000fe20000000a00 */
[C---:B------:R-:W-:Y:S02]  /*1c80*/  IMAD R15, R9.reuse, UR7, R18 ;  /* 0x00000007090f7c24 */ /* 0x040fe4000f8e0212 */
[----:B------:R-:W-:-:S04]  /*1c90*/  IMAD.WIDE.U32 R16, R9, UR6, R16 ;  /* 0x0000000609107c25 */ /* 0x000fc8000f8e0010 */
[----:B------:R-:W-:Y:S02]  /*1ca0*/  IMAD R90, R88, UR8, RZ ;  /* 0x00000008585a7c24 */ /* 0x000fe4000f8e02ff */
[----:B------:R-:W-:Y:S02]  /*1cb0*/  IMAD.IADD R17, R17, 0x1, R15 ;  /* 0x0000000111117824 */ /* 0x000fe400078e020f */
[C---:B------:R-:W-:Y:S02]  /*1cc0*/  IMAD R90, R7.reuse, UR9, R90 ;  /* 0x00000009075a7c24 */ /* 0x040fe4000f8e025a */
[----:B------:R-:W-:-:S04]  /*1cd0*/  IMAD.WIDE.U32 R16, R7, UR8, R16 ;  /* 0x0000000807107c25 */ /* 0x000fc8000f8e0010 */
[----:B------:R-:W-:Y:S02]  /*1ce0*/  IMAD.IADD R17, R17, 0x1, R90 ;  /* 0x0000000111117824 */ /* 0x000fe400078e025a */
[----:B------:R-:W-:Y:S02]  /*1cf0*/  IMAD R23, R5, UR10, RZ ;  /* 0x0000000a05177c24 */ /* 0x000fe4000f8e02ff */
[----:B------:R-:W-:-:S04]  /*1d00*/  IMAD.WIDE.U32 R16, R12, UR4, R16 ;  /* 0x000000040c107c25 */ /* 0x000fc8000f8e0010 */
[----:B------:R-:W-:Y:S02]  /*1d10*/  IMAD.IADD R19, R95, 0x1, R17 ;  /* 0x000000015f137824 */ /* 0x000fe400078e0211 */
[----:B------:R-:W-:Y:S02]  /*1d20*/  IMAD.MOV.U32 R18, RZ, RZ, R16 ;  /* 0x000000ffff127224 */ /* 0x000fe400078e0010 */
[C---:B------:R-:W-:Y:S02]  /*1d30*/  IMAD R96, R4.reuse, UR11, R23 ;  /* 0x0000000b04607c24 */ /* 0x040fe4000f8e0217 */
[----:B------:R-:W-:-:S04]  /*1d40*/  IMAD.WIDE.U32 R22, R4, UR10, R18 ;  /* 0x0000000a04167c25 */ /* 0x000fc8000f8e0012 */
[----:B------:R-:W-:Y:S01]  /*1d50*/  IMAD.IADD R23, R23, 0x1, R96 ;  /* 0x0000000117177824 */ /* 0x000fe200078e0260 */
[----:B------:R-:W-:-:S04]  /*1d60*/  LEA R92, P1, R22, UR14, 0x1 ;  /* 0x0000000e165c7c11 */ /* 0x000fc8000f8208ff */
[----:B------:R-:W-:-:S05]  /*1d70*/  LEA.HI.X R93, R22, UR15, R23, 0x1, P1 ;  /* 0x0000000f165d7c11 */ /* 0x000fca00088f0c17 */
[----:B------:R0:W2:Y:S01]  /*1d80*/  @P2 LDG.E.LTC128B.U16 R97, desc[UR12][R92.64] ;  /* 0x0000000c5c612981 */ /* 0x0000a2000c1e1520 */
[----:B------:R-:W-:Y:S01]  /*1d90*/  IMAD.WIDE.U32 R88, R12, UR4, RZ ;  /* 0x000000040c587c25 */ /* 0x000fe2000f8e00ff */
[----:B------:R-:W-:Y:S01]  /*1da0*/  ULDC.64 UR4, c[0x0][0x650] ;  /* 0x0001940000047ab9 */ /* 0x000fe20000000a00 */
[----:B------:R-:W-:Y:S01]  /*1db0*/  ISETP.GT.AND P1, PT, R8, 0x1, PT ;  /* 0x000000010800780c */ /* 0x000fe20003f24270 */
[----:B------:R-:W-:Y:S01]  /*1dc0*/  BSSY B0, `(.L_x_23) ;  /* 0x0000017000007945 */ /* 0x000fe20003800000 */
[----:B------:R-:W-:Y:S02]  /*1dd0*/  IMAD.IADD R23, R89, 0x1, R95 ;  /* 0x0000000159177824 */ /* 0x000fe400078e025f */
[----:B------:R-:W-:-:S04]  /*1de0*/  IMAD.MOV.U32 R22, RZ, RZ, R88 ;  /* 0x000000ffff167224 */ /* 0x000fc800078e0058 */
[----:B------:R-:W-:-:S04]  /*1df0*/  IMAD.WIDE.U32 R94, R4, UR10, R22 ;  /* 0x0000000a045e7c25 */ /* 0x000fc8000f8e0016 */
[----:B------:R-:W-:Y:S02]  /*1e00*/  IMAD.IADD R95, R96, 0x1, R95 ;  /* 0x00000001605f7824 */ /* 0x000fe400078e025f */
[----:B------:R-:W-:-:S04]  /*1e10*/  IMAD.WIDE.U32 R94, R7, UR8, R94 ;  /* 0x00000008075e7c25 */ /* 0x000fc8000f8e005e */
[----:B------:R-:W-:Y:S02]  /*1e20*/  IMAD.IADD R95, R90, 0x1, R95 ;  /* 0x000000015a5f7824 */ /* 0x000fe400078e025f */
[----:B0-----:R-:W-:-:S04]  /*1e30*/  IMAD.WIDE.U32 R92, R9, UR6, R94 ;  /* 0x00000006095c7c25 */ /* 0x001fc8000f8e005e */
[----:B------:R-:W-:Y:S01]  /*1e40*/  IMAD.IADD R95, R15, 0x1, R93 ;  /* 0x000000010f5f7824 */ /* 0x000fe200078e025d */
[----:B------:R-:W-:Y:S02]  /*1e50*/  IADD3 R12, P4, P5, R11, R92, R2 ;  /* 0x0000005c0b0c7210 */ /* 0x000fe40007d9e002 */
[C---:B------:R-:W-:Y:S02]  /*1e60*/  LEA R92, P3, R14.reuse, UR4, 0x1 ;  /* 0x000000040e5c7c11 */ /* 0x040fe4000f8608ff */
[----:B------:R-:W-:Y:S02]  /*1e70*/  IADD3.X R95, R13, R95, R3, P4, P5 ;  /* 0x0000005f0d5f7210 */ /* 0x000fe400027ea403 */
[----:B------:R-:W-:Y:S02]  /*1e80*/  LEA.HI.X R93, R14, UR5, R91, 0x1, P3 ;  /* 0x000000050e5d7c11 */ /* 0x000fe400098f0c5b */
[----:B------:R-:W-:Y:S02]  /*1e90*/  ISETP.GT.AND P3, PT, R10, RZ, P1 ;  /* 0x000000ff0a00720c */ /* 0x000fe40000f64270 */
[----:B------:R-:W-:-:S04]  /*1ea0*/  LEA R94, P4, R12, UR14, 0x1 ;  /* 0x0000000e0c5e7c11 */ /* 0x000fc8000f8808ff */
[----:B------:R-:W-:Y:S01]  /*1eb0*/  LEA.HI.X R95, R12, UR15, R95, 0x1, P4 ;  /* 0x0000000f0c5f7c11 */ /* 0x000fe2000a0f0c5f */
[----:B--2---:R-:W-:-:S04]  /*1ec0*/  IMAD.U32 R99, R97, 0x10000, RZ ;  /* 0x0001000061637824 */ /* 0x004fc800078e00ff */
[----:B------:R-:W-:-:S04]  /*1ed0*/  FMUL R99, R99, R6 ;  /* 0x0000000663637220 */ /* 0x000fc80000400000 */
[----:B------:R-:W-:-:S05]  /*1ee0*/  FFMA R99, R24, R0, R99 ;  /* 0x0000000018637223 */ /* 0x000fca0000000063 */
[----:B------:R-:W-:-:S05]  /*1ef0*/  F2FP.BF16.F32.PACK_AB R99, RZ, R99 ;  /* 0x00000063ff63723e */ /* 0x000fca00000010ff */
[----:B------:R0:W-:Y:S01]  /*1f00*/  @P2 STG.E.U16 desc[UR12][R92.64], R99 ;  /* 0x000000635c002986 */ /* 0x0001e2000c10150c */
[----:B------:R-:W-:Y:S05]  /*1f10*/  @!P3 BRA `(.L_x_24) ;  /* 0x000000000004b947 */ /* 0x000fea0003800000 */
[----:B------:R1:W5:Y:S02]  /*1f20*/  LDG.E.LTC128B.U16 R97, desc[UR12][R94.64+0x2] ;  /* 0x0000020c5e617981 */ /* 0x000364000c1e1520 */
.L_x_24:
[----:B------:R-:W-:Y:S05]  /*1f30*/  BSYNC B0 ;  /* 0x0000000000007941 */ /* 0x000fea0003800000 */
.L_x_23:
[----:B------:R-:W-:Y:S01]  /*1f40*/  USHF.L.U32 UR5, UR10, 0x3, URZ ;  /* 0x000000030a057899 */ /* 0x000fe2000800063f */
[----:B-----5:R-:W-:Y:S01]  /*1f50*/  IMAD.U32 R5, R97, 0x10000, RZ ;  /* 0x0001000061057824 */ /* 0x020fe200078e00ff */
[----:B------:R-:W-:Y:S01]  /*1f60*/  USHF.L.U64.HI UR4, UR10, 0x3, UR11 ;  /* 0x000000030a047899 */ /* 0x000fe2000801020b */
[----:B------:R-:W-:Y:S02]  /*1f70*/  ISETP.GT.AND P0, PT, R10, 0x8, P0 ;  /* 0x000000080a00780c */ /* 0x000fe40000704270 */
[----:B------:R-:W-:Y:S01]  /*1f80*/  FMUL R12, R5, R6 ;  /* 0x00000006050c7220 */ /* 0x000fe20000400000 */
[----:B------:R-:W-:Y:S02]  /*1f90*/  IMAD.U32 R98, RZ, RZ, UR5 ;  /* 0x00000005ff627e24 */ /* 0x000fe4000f8e00ff */
[----:B0-----:R-:W-:Y:S02]  /*1fa0*/  IMAD.U32 R99, RZ, RZ, UR4 ;  /* 0x00000004ff637e24 */ /* 0x001fe4000f8e00ff */
[----:B------:R-:W-:Y:S01]  /*1fb0*/  FFMA R12, R25, R0, R12 ;  /* 0x00000000190c7223 */ /* 0x000fe2000000000c */
[----:B------:R-:W-:-:S04]  /*1fc0*/  IMAD.WIDE.U32 R4, R4, UR10, R98 ;  /* 0x0000000a04047c25 */ /* 0x000fc8000f8e0062 */
[----:B------:R-:W-:Y:S01]  /*1fd0*/  F2FP.BF16.F32.PACK_AB R12, RZ, R12 ;  /* 0x0000000cff0c723e */ /* 0x000fe200000010ff */
[----:B------:R-:W-:Y:S01]  /*1fe0*/  IMAD.IADD R5, R96, 0x1, R5 ;  /* 0x0000000160057824 */ /* 0x000fe200078e0205 */
[----:B------:R-:W-:-:S05]  /*1ff0*/  IADD3 R17, P2, R16, R4, RZ ;  /* 0x0000000410117210 */ /* 0x000fca0007f5e0ff */
[----:B------:R-:W-:Y:S01]  /*2000*/  IMAD.X R18, R5, 0x1, R19, P2 ;  /* 0x0000000105127824 */ /* 0x000fe200010e0613 */
[----:B------:R-:W-:Y:S01]  /*2010*/  LEA R16, P2, R17, UR14, 0x1 ;  /* 0x0000000e11107c11 */ /* 0x000fe2000f8408ff */
[----:B------:R-:W-:-:S03]  /*2020*/  @P3 IMAD.MOV.U32 R19, RZ, RZ, R93 ;  /* 0x000000ffff133224 */ /* 0x000fc600078e005d */
[----:B------:R-:W-:Y:S01]  /*2030*/  LEA.HI.X R17, R17, UR15, R18, 0x1, P2 ;  /* 0x0000000f11117c11 */ /* 0x000fe200090f0c12 */
[----:B------:R-:W-:-:S05]  /*2040*/  @P3 IMAD.MOV.U32 R18, RZ, RZ, R92 ;  /* 0x000000ffff123224 */ /* 0x000fca00078e005c */
[----:B------:R0:W-:Y:S04]  /*2050*/  @P3 STG.E.U16 desc[UR12][R18.64+0x2], R12 ;  /* 0x0000020c12003986 */ /* 0x0001e8000c10150c */
[----:B------:R-:W2:Y:S01]  /*2060*/  @P0 LDG.E.LTC128B.U16 R97, desc[UR12][R16.64] ;  /* 0x0000000c10610981 */ /* 0x000ea2000c1e1520 */
[----:B------:R-:W-:Y:S01]  /*2070*/  IADD3 R4, P2, R88, R4, RZ ;  /* 0x0000000458047210 */ /* 0x000fe20007f5e0ff */
[----:B------:R-:W-:Y:S01]  /*2080*/  BSSY B0, `(.L_x_25) ;  /* 0x0000015000007945 */ /* 0x000fe20003800000 */
[----:B------:R-:W-:-:S03]  /*2090*/  ISETP.GT.AND P1, PT, R10, 0x8, P1 ;  /* 0x000000080a00780c */ /* 0x000fc60000f24270 */
[----:B------:R-:W-:Y:S02]  /*20a0*/  IMAD.X R5, R5, 0x1, R23, P2 ;  /* 0x0000000105057824 */ /* 0x000fe400010e0617 */
[----:B------:R-:W-:-:S04]  /*20b0*/  IMAD.WIDE.U32 R4, R7, UR8, R4 ;  /* 0x0000000807047c25 */ /* 0x000fc8000f8e0004 */
[----:B------:R-:W-:Y:S02]  /*20c0*/  IMAD.IADD R5, R90, 0x1, R5 ;  /* 0x000000015a057824 */ /* 0x000fe400078e0205 */
[----:B------:R-:W-:-:S03]  /*20d0*/  IMAD.WIDE.U32 R4, R9, UR6, R4 ;  /* 0x0000000609047c25 */ /* 0x000fc6000f8e0004 */
[----:B------:R-:W-:Y:S01]  /*20e0*/  IADD3 R11, P2, P3, R11, R4, R2 ;  /* 0x000000040b0b7210 */ /* 0x000fe20007b5e002 */
[----:B------:R-:W-:Y:S01]  /*20f0*/  IMAD.IADD R2, R15, 0x1, R5 ;  /* 0x000000010f027824 */ /* 0x000fe200078e0205 */
[----:B------:R-:W-:-:S04]  /*2100*/  SHF.L.U64.HI R5, R21, 0x1, R20 ;  /* 0x0000000115057819 */ /* 0x000fc80000010214 */
[----:B0-----:R-:W-:Y:S02]  /*2110*/  IADD3.X R12, R13, R2, R3, P2, P3 ;  /* 0x000000020d0c7210 */ /* 0x001fe400017e6403 */
[----:B------:R-:W-:Y:S02]  /*2120*/  LEA R4, P2, R21, R92, 0x1 ;  /* 0x0000005c15047211 */ /* 0x000fe400078408ff */
[----:B------:R-:W-:-:S03]  /*2130*/  LEA R2, P3, R11, UR14, 0x1 ;  /* 0x0000000e0b027c11 */ /* 0x000fc6000f8608ff */
[----:B------:R-:W-:Y:S01]  /*2140*/  IMAD.X R5, R5, 0x1, R93, P2 ;  /* 0x0000000105057824 */ /* 0x000fe200010e065d */
        /* <DEDUP_REMOVED lines=8> */
.L_x_26:
[----:B------:R-:W-:Y:S05]  /*21d0*/  BSYNC B0 ;  /* 0x0000000000007941 */ /* 0x000fea0003800000 */
.L_x_25:
[----:B0----5:R-:W-:Y:S01]  /*21e0*/  IMAD.U32 R7, R97, 0x10000, RZ ;  /* 0x0001000061077824 */ /* 0x021fe200078e00ff */
[----:B------:R-:W-:Y:S01]  /*21f0*/  ISETP.GT.AND P0, PT, R8, 0x8, PT ;  /* 0x000000080800780c */ /* 0x000fe20003f04270 */
[----:B------:R-:W-:Y:S02]  /*2200*/  BSSY B0, `(.L_x_27) ;  /* 0x0000008000007945 */ /* 0x000fe40003800000 */
[----:B------:R-:W-:Y:S01]  /*2210*/  FMUL R12, R7, R6 ;  /* 0x00000006070c7220 */ /* 0x000fe20000400000 */
[----:B------:R-:W-:-:S03]  /*2220*/  ISETP.GT.AND P2, PT, R10, RZ, P0 ;  /* 0x000000ff0a00720c */ /* 0x000fc60000744270 */
[----:B------:R-:W-:-:S05]  /*2230*/  FFMA R12, R27, R0, R12 ;  /* 0x000000001b0c7223 */ /* 0x000fca000000000c */
[----:B------:R-:W-:-:S05]  /*2240*/  F2FP.BF16.F32.PACK_AB R12, RZ, R12 ;  /* 0x0000000cff0c723e */ /* 0x000fca00000010ff */
[----:B------:R0:W-:Y:S01]  /*2250*/  @P1 STG.E.U16 desc[UR12][R4.64+0x2], R12 ;  /* 0x0000020c04001986 */ /* 0x0001e2000c10150c */
[----:B------:R-:W-:Y:S05]  /*2260*/  @!P2 BRA `(.L_x_28) ;  /* 0x000000000004a947 */ /* 0x000fea0003800000 */
[----:B------:R3:W5:Y:S02]  /*2270*/  LDG.E.LTC128B.U16 R97, desc[UR12][R94.64+0x10] ;  /* 0x0000100c5e617981 */ /* 0x000764000c1e1520 */
.L_x_28:
[----:B------:R-:W-:Y:S05]  /*2280*/  BSYNC B0 ;  /* 0x0000000000007941 */ /* 0x000fea0003800000 */
.L_x_27:
[----:B-----5:R-:W-:Y:S01]  /*2290*/  IMAD.U32 R7, R97, 0x10000, RZ ;  /* 0x0001000061077824 */ /* 0x020fe200078e00ff */
[----:B------:R-:W-:Y:S01]  /*22a0*/  ISETP.GT.AND P1, PT, R8, 0x9, PT ;  /* 0x000000090800780c */ /* 0x000fe20003f24270 */
[----:B0-----:R-:W-:Y:S01]  /*22b0*/  @P2 IMAD.MOV.U32 R12, RZ, RZ, R92 ;  /* 0x000000ffff0c2224 */ /* 0x001fe200078e005c */
[----:B------:R-:W-:Y:S01]  /*22c0*/  BSSY B0, `(.L_x_29) ;  /* 0x0000009000007945 */ /* 0x000fe20003800000 */
[----:B------:R-:W-:Y:S01]  /*22d0*/  FMUL R7, R7, R6 ;  /* 0x0000000607077220 */ /* 0x000fe20000400000 */
[----:B------:R-:W-:Y:S01]  /*22e0*/  @P2 IMAD.MOV.U32 R13, RZ, RZ, R93 ;  /* 0x000000ffff0d2224 */ /* 0x000fe200078e005d */
[----:B------:R-:W-:Y:S02]  /*22f0*/  ISETP.GT.AND P3, PT, R10, RZ, P1 ;  /* 0x000000ff0a00720c */ /* 0x000fe40000f64270 */
[----:B------:R-:W-:-:S05]  /*2300*/  FFMA R7, R28, R0, R7 ;  /* 0x000000001c077223 */ /* 0x000fca0000000007 */
[----:B------:R-:W-:-:S05]  /*2310*/  F2FP.BF16.F32.PACK_AB R7, RZ, R7 ;  /* 0x00000007ff07723e */ /* 0x000fca00000010ff */
[----:B------:R0:W-:Y:S01]  /*2320*/  @P2 STG.E.U16 desc[UR12][R12.64+0x10], R7 ;  /* 0x000010070c002986 */ /* 0x0001e2000c10150c */
[----:B------:R-:W-:Y:S05]  /*2330*/  @!P3 BRA `(.L_x_30) ;  /* 0x000000000004b947 */ /* 0x000fea0003800000 */
[----:B------:R4:W5:Y:S02]  /*2340*/  LDG.E.LTC128B.U16 R97, desc[UR12][R94.64+0x12] ;  /* 0x0000120c5e617981 */ /* 0x000964000c1e1520 */
.L_x_30:
[----:B------:R-:W-:Y:S05]  /*2350*/  BSYNC B0 ;  /* 0x0000000000007941 */ /* 0x000fea0003800000 */
.L_x_29:
[----:B0----5:R-:W-:Y:S01]  /*2360*/  IMAD.U32 R7, R97, 0x10000, RZ ;  /* 0x0001000061077824 */ /* 0x021fe200078e00ff */
[----:B------:R-:W-:Y:S01]  /*2370*/  ISETP.GT.AND P0, PT, R10, 0x8, P0 ;  /* 0x000000080a00780c */ /* 0x000fe20000704270 */
[----:B------:R-:W-:Y:S01]  /*2380*/  @P3 IMAD.MOV.U32 R13, RZ, RZ, R93 ;  /* 0x000000ffff0d3224 */ /* 0x000fe200078e005d */
[----:B------:R-:W-:Y:S01]  /*2390*/  BSSY B0, `(.L_x_31) ;  /* 0x0000009000007945 */ /* 0x000fe20003800000 */
[----:B------:R-:W-:-:S04]  /*23a0*/  FMUL R12, R7, R6 ;  /* 0x00000006070c7220 */ /* 0x000fc80000400000 */
[----:B------:R-:W-:-:S05]  /*23b0*/  FFMA R12, R29, R0, R12 ;  /* 0x000000001d0c7223 */ /* 0x000fca000000000c */
[----:B------:R-:W-:-:S04]  /*23c0*/  F2FP.BF16.F32.PACK_AB R12, RZ, R12 ;  /* 0x0000000cff0c723e */ /* 0x000fc800000010ff */
[----:B------:R-:W-:Y:S01]  /*23d0*/  PRMT R7, R12, 0x7610, R7 ;  /* 0x000076100c077816 */ /* 0x000fe20000000007 */
[----:B------:R-:W-:-:S05]  /*23e0*/  @P3 IMAD.MOV.U32 R12, RZ, RZ, R92 ;  /* 0x000000ffff0c3224 */ /* 0x000fca00078e005c */
[----:B------:R0:W-:Y:S01]  /*23f0*/  @P3 STG.E.U16 desc[UR12][R12.64+0x12], R7 ;  /* 0x000012070c003986 */ /* 0x0001e2000c10150c */
[----:B------:R-:W-:Y:S05]  /*2400*/  @!P0 BRA `(.L_x_32) ;  /* 0x0000000000048947 */ /* 0x000fea0003800000 */
[----:B------:R0:W5:Y:S02]  /*2410*/  LDG.E.LTC128B.U16 R97, desc[UR12][R2.64+0x10] ;  /* 0x0000100c02617981 */ /* 0x000164000c1e1520 */
.L_x_32:
[----:B------:R-:W-:Y:S05]  /*2420*/  BSYNC B0 ;  /* 0x0000000000007941 */ /* 0x000fea0003800000 */
.L_x_31:
[----:B0----5:R-:W-:Y:S01]  /*2430*/  IMAD.U32 R7, R97, 0x10000, RZ ;  /* 0x0001000061077824 */ /* 0x021fe200078e00ff */
[----:B------:R-:W-:Y:S01]  /*2440*/  ISETP.GT.AND P1, PT, R10, 0x8, P1 ;  /* 0x000000080a00780c */ /* 0x000fe20000f24270 */
[----:B------:R-:W-:Y:S02]  /*2450*/  BSSY B0, `(.L_x_33) ;  /* 0x0000007000007945 */ /* 0x000fe40003800000 */
[----:B------:R-:W-:-:S04]  /*2460*/  FMUL R7, R7, R6 ;  /* 0x0000000607077220 */ /* 0x000fc80000400000 */
[----:B------:R-:W-:-:S05]  /*2470*/  FFMA R7, R30, R0, R7 ;  /* 0x000000001e077223 */ /* 0x000fca0000000007 */
[----:B------:R-:W-:-:S05]  /*2480*/  F2FP.BF16.F32.PACK_AB R7, RZ, R7 ;  /* 0x00000007ff07723e */ /* 0x000fca00000010ff */
[----:B------:R0:W-:Y:S01]  /*2490*/  @P0 STG.E.U16 desc[UR12][R4.64+0x10], R7 ;  /* 0x0000100704000986 */ /* 0x0001e2000c10150c */
[----:B------:R-:W-:Y:S05]  /*24a0*/  @!P1 BRA `(.L_x_34) ;  /* 0x0000000000049947 */ /* 0x000fea0003800000 */
[----:B------:R0:W5:Y:S02]  /*24b0*/  LDG.E.LTC128B.U16 R97, desc[UR12][R2.64+0x12] ;  /* 0x0000120c02617981 */ /* 0x000164000c1e1520 */
.L_x_34:
[----:B------:R-:W-:Y:S05]  /*24c0*/  BSYNC B0 ;  /* 0x0000000000007941 */ /* 0x000fea0003800000 */
.L_x_33:
        /* <DEDUP_REMOVED lines=10> */
.L_x_36:
[----:B------:R-:W-:Y:S05]  /*2570*/  BSYNC B0 ;  /* 0x0000000000007941 */ /* 0x000fea0003800000 */
.L_x_35:
        /* <DEDUP_REMOVED lines=12> */
.L_x_38:
[----:B------:R-:W-:Y:S05]  /*2640*/  BSYNC B0 ;  /* 0x0000000000007941 */ /* 0x000fea0003800000 */
.L_x_37:
        /* <DEDUP_REMOVED lines=12> */
.L_x_40:
[----:B------:R-:W-:Y:S05]  /*2710*/  BSYNC B0 ;  /* 0x0000000000007941 */ /* 0x000fea0003800000 */
.L_x_39:
        /* <DEDUP_REMOVED lines=9> */
.L_x_42:
[----:B------:R-:W-:Y:S05]  /*27b0*/  BSYNC B0 ;  /* 0x0000000000007941 */ /* 0x000fea0003800000 */
.L_x_41:
        /* <DEDUP_REMOVED lines=10> */
.L_x_44:
[----:B------:R-:W-:Y:S05]  /*2860*/  BSYNC B0 ;  /* 0x0000000000007941 */ /* 0x000fea0003800000 */
.L_x_43:
        /* <DEDUP_REMOVED lines=12> */
.L_x_46:
[----:B------:R-:W-:Y:S05]  /*2930*/  BSYNC B0 ;  /* 0x0000000000007941 */ /* 0x000fea0003800000 */
.L_x_45:
        /* <DEDUP_REMOVED lines=12> */
.L_x_48:
[----:B------:R-:W-:Y:S05]  /*2a00*/  BSYNC B0 ;  /* 0x0000000000007941 */ /* 0x000fea0003800000 */
.L_x_47:
        /* <DEDUP_REMOVED lines=9> */
.L_x_50:
[----:B------:R-:W-:Y:S05]  /*2aa0*/  BSYNC B0 ;  /* 0x0000000000007941 */ /* 0x000fea0003800000 */
.L_x_49:
        /* <DEDUP_REMOVED lines=10> */
.L_x_52:
[----:B------:R-:W-:Y:S05]  /*2b50*/  BSYNC B0 ;  /* 0x0000000000007941 */ /* 0x000fea0003800000 */
.L_x_51:
        /* <DEDUP_REMOVED lines=12> */
.L_x_54:
[----:B------:R-:W-:Y:S05]  /*2c20*/  BSYNC B0 ;  /* 0x0000000000007941 */ /* 0x000fea0003800000 */
.L_x_53:
        /* <DEDUP_REMOVED lines=12> */
.L_x_56:
[----:B------:R-:W-:Y:S05]  /*2cf0*/  BSYNC B0 ;  /* 0x0000000000007941 */ /* 0x000fea0003800000 */
.L_x_55:
        /* <DEDUP_REMOVED lines=9> */
.L_x_58:
[----:B------:R-:W-:Y:S05]  /*2d90*/  BSYNC B0 ;  /* 0x0000000000007941 */ /* 0x000fea0003800000 */
.L_x_57:
        /* <DEDUP_REMOVED lines=10> */
.L_x_60:
[----:B------:R-:W-:Y:S05]  /*2e40*/  BSYNC B0 ;  /* 0x0000000000007941 */ /* 0x000fea0003800000 */
.L_x_59:
        /* <DEDUP_REMOVED lines=12> */
.L_x_62:
[----:B------:R-:W-:Y:S05]  /*2f10*/  BSYNC B0 ;  /* 0x0000000000007941 */ /* 0x000fea0003800000 */
.L_x_61:
        /* <DEDUP_REMOVED lines=12> */
.L_x_64:
[----:B------:R-:W-:Y:S05]  /*2fe0*/  BSYNC B0 ;  /* 0x0000000000007941 */ /* 0x000fea0003800000 */
.L_x_63:
        /* <DEDUP_REMOVED lines=9> */
.L_x_66:
[----:B------:R-:W-:Y:S05]  /*3080*/  BSYNC B0 ;  /* 0x0000000000007941 */ /* 0x000fea0003800000 */
.L_x_65:
        /* <DEDUP_REMOVED lines=10> */
.L_x_68:
[----:B------:R-:W-:Y:S05]  /*3130*/  BSYNC B0 ;  /* 0x0000000000007941 */ /* 0x000fea0003800000 */
.L_x_67:
        /* <DEDUP_REMOVED lines=12> */
.L_x_70:
[----:B------:R-:W-:Y:S05]  /*3200*/  BSYNC B0 ;  /* 0x0000000000007941 */ /* 0x000fea0003800000 */
.L_x_69:
        /* <DEDUP_REMOVED lines=12> */
.L_x_72:
[----:B------:R-:W-:Y:S05]  /*32d0*/  BSYNC B0 ;  /* 0x0000000000007941 */ /* 0x000fea0003800000 */
.L_x_71:
        /* <DEDUP_REMOVED lines=9> */
.L_x_74:
[----:B------:R-:W-:Y:S05]  /*3370*/  BSYNC B0 ;  /* 0x0000000000007941 */ /* 0x000fea0003800000 */
.L_x_73:
        /* <DEDUP_REMOVED lines=10> */
.L_x_76:
[----:B------:R-:W-:Y:S05]  /*3420*/  BSYNC B0 ;  /* 0x0000000000007941 */ /* 0x000fea0003800000 */
.L_x_75:
        /* <DEDUP_REMOVED lines=12> */
.L_x_78:
[----:B------:R-:W-:Y:S05]  /*34f0*/  BSYNC B0 ;  /* 0x0000000000007941 */ /* 0x000fea0003800000 */
.L_x_77:
        /* <DEDUP_REMOVED lines=12> */
.L_x_80:
[----:B------:R-:W-:Y:S05]  /*35c0*/  BSYNC B0 ;  /* 0x0000000000007941 */ /* 0x000fea0003800000 */
.L_x_79:
        /* <DEDUP_REMOVED lines=9> */
.L_x_82:
[----:B------:R-:W-:Y:S05]  /*3660*/  BSYNC B0 ;  /* 0x0000000000007941 */ /* 0x000fea0003800000 */
.L_x_81:
        /* <DEDUP_REMOVED lines=10> */
.L_x_84:
[----:B------:R-:W-:Y:S05]  /*3710*/  BSYNC B0 ;  /* 0x0000000000007941 */ /* 0x000fea0003800000 */
.L_x_83:
        /* <DEDUP_REMOVED lines=12> */
.L_x_86:
[----:B------:R-:W-:Y:S05]  /*37e0*/  BSYNC B0 ;  /* 0x0000000000007941 */ /* 0x000fea0003800000 */
.L_x_85:
        /* <DEDUP_REMOVED lines=12> */
.L_x_88:
[----:B------:R-:W-:Y:S05]  /*38b0*/  BSYNC B0 ;  /* 0x0000000000007941 */ /* 0x000fea0003800000 */
.L_x_87:
        /* <DEDUP_REMOVED lines=9> */
.L_x_90:
[----:B------:R-:W-:Y:S05]  /*3950*/  BSYNC B0 ;  /* 0x0000000000007941 */ /* 0x000fea0003800000 */
.L_x_89:
        /* <DEDUP_REMOVED lines=10> */
.L_x_92:
[----:B------:R-:W-:Y:S05]  /*3a00*/  BSYNC B0 ;  /* 0x0000000000007941 */ /* 0x000fea0003800000 */
.L_x_91:
        /* <DEDUP_REMOVED lines=12> */
.L_x_94:
[----:B------:R-:W-:Y:S05]  /*3ad0*/  BSYNC B0 ;  /* 0x0000000000007941 */ /* 0x000fea0003800000 */
.L_x_93:
        /* <DEDUP_REMOVED lines=12> */
.L_x_96:
[----:B------:R-:W-:Y:S05]  /*3ba0*/  BSYNC B0 ;  /* 0x0000000000007941 */ /* 0x000fea0003800000 */
.L_x_95:
        /* <DEDUP_REMOVED lines=9> */
.L_x_98:
[----:B------:R-:W-:Y:S05]  /*3c40*/  BSYNC B0 ;  /* 0x0000000000007941 */ /* 0x000fea0003800000 */
.L_x_97:
        /* <DEDUP_REMOVED lines=10> */
.L_x_100:
[----:B------:R-:W-:Y:S05]  /*3cf0*/  BSYNC B0 ;  /* 0x0000000000007941 */ /* 0x000fea0003800000 */
.L_x_99:
        /* <DEDUP_REMOVED lines=12> */
.L_x_102:
[----:B------:R-:W-:Y:S05]  /*3dc0*/  BSYNC B0 ;  /* 0x0000000000007941 */ /* 0x000fea0003800000 */
.L_x_101:
        /* <DEDUP_REMOVED lines=12> */
.L_x_104:
[----:B------:R-:W-:Y:S05]  /*3e90*/  BSYNC B0 ;  /* 0x0000000000007941 */ /* 0x000fea0003800000 */
.L_x_103:
        /* <DEDUP_REMOVED lines=9> */
.L_x_106:
[----:B------:R-:W-:Y:S05]  /*3f30*/  BSYNC B0 ;  /* 0x0000000000007941 */ /* 0x000fea0003800000 */
.L_x_105:
        /* <DEDUP_REMOVED lines=10> */
.L_x_108:
[----:B------:R-:W-:Y:S05]  /*3fe0*/  BSYNC B0 ;  /* 0x0000000000007941 */ /* 0x000fea0003800000 */
.L_x_107:
        /* <DEDUP_REMOVED lines=12> */
.L_x_110:
[----:B------:R-:W-:Y:S05]  /*40b0*/  BSYNC B0 ;  /* 0x0000000000007941 */ /* 0x000fea0003800000 */
.L_x_109:
        /* <DEDUP_REMOVED lines=12> */
.L_x_112:
[----:B------:R-:W-:Y:S05]  /*4180*/  BSYNC B0 ;  /* 0x0000000000007941 */ /* 0x000fea0003800000 */
.L_x_111:
        /* <DEDUP_REMOVED lines=9> */
.L_x_114:
[----:B------:R-:W-:Y:S05]  /*4220*/  BSYNC B0 ;  /* 0x0000000000007941 */ /* 0x000fea0003800000 */
.L_x_113:
        /* <DEDUP_REMOVED lines=10> */
.L_x_116:
[----:B------:R-:W-:Y:S05]  /*42d0*/  BSYNC B0 ;  /* 0x0000000000007941 */ /* 0x000fea0003800000 */
.L_x_115:
        /* <DEDUP_REMOVED lines=12> */
.L_x_118:
[----:B------:R-:W-:Y:S05]  /*43a0*/  BSYNC B0 ;  /* 0x0000000000007941 */ /* 0x000fea0003800000 */
.L_x_117:
        /* <DEDUP_REMOVED lines=12> */
.L_x_120:
[----:B------:R-:W-:Y:S05]  /*4470*/  BSYNC B0 ;  /* 0x0000000000007941 */ /* 0x000fea0003800000 */
.L_x_119:
        /* <DEDUP_REMOVED lines=9> */
.L_x_122:
[----:B------:R-:W-:Y:S05]  /*4510*/  BSYNC B0 ;  /* 0x0000000000007941 */ /* 0x000fea0003800000 */
.L_x_121:
        /* <DEDUP_REMOVED lines=10> */
.L_x_124:
[----:B------:R-:W-:Y:S05]  /*45c0*/  BSYNC B0 ;  /* 0x0000000000007941 */ /* 0x000fea0003800000 */
.L_x_123:
        /* <DEDUP_REMOVED lines=12> */
.L_x_126:
[----:B------:R-:W-:Y:S05]  /*4690*/  BSYNC B0 ;  /* 0x0000000000007941 */ /* 0x000fea0003800000 */
.L_x_125:
        /* <DEDUP_REMOVED lines=12> */
.L_x_128:
[----:B------:R-:W-:Y:S05]  /*4760*/  BSYNC B0 ;  /* 0x0000000000007941 */ /* 0x000fea0003800000 */
.L_x_127:
        /* <DEDUP_REMOVED lines=9> */
.L_x_130:
[----:B------:R-:W-:Y:S05]  /*4800*/  BSYNC B0 ;  /* 0x0000000000007941 */ /* 0x000fea0003800000 */
.L_x_129:
        /* <DEDUP_REMOVED lines=10> */
.L_x_132:
[----:B------:R-:W-:Y:S05]  /*48b0*/  BSYNC B0 ;  /* 0x0000000000007941 */ /* 0x000fea0003800000 */
.L_x_131:
        /* <DEDUP_REMOVED lines=12> */
.L_x_134:
[----:B------:R-:W-:Y:S05]  /*4980*/  BSYNC B0 ;  /* 0x0000000000007941 */ /* 0x000fea0003800000 */
.L_x_133:
        /* <DEDUP_REMOVED lines=12> */
.L_x_136:
[----:B------:R-:W-:Y:S05]  /*4a50*/  BSYNC B0 ;  /* 0x0000000000007941 */ /* 0x000fea0003800000 */
.L_x_135:
        /* <DEDUP_REMOVED lines=9> */
.L_x_138:
[----:B------:R-:W-:Y:S05]  /*4af0*/  BSYNC B0 ;  /* 0x0000000000007941 */ /* 0x000fea0003800000 */
.L_x_137:
        /* <DEDUP_REMOVED lines=10> */
.L_x_140:
[----:B------:R-:W-:Y:S05]  /*4ba0*/  BSYNC B0 ;  /* 0x0000000000007941 */ /* 0x000fea0003800000 */
.L_x_139:
[----:B-----5:R-:W-:Y:S01]  /*4bb0*/  IMAD.U32 R7, R97, 0x10000, RZ ;  /* 0x0001000061077824 */ /* 0x020fe200078e00ff */
[----:B------:R-:W-:Y:S01]  /*4bc0*/  ISETP.GT.AND P1, PT, R8, 0x79, PT ;  /* 0x000000790800780c */ /* 0x000fe20003f24270 */
[----:B------:R-:W-:Y:S01]  /*4bd0*/  @P2 IMAD.MOV.U32 R8, RZ, RZ, R92 ;  /* 0x000000ffff082224 */ /* 0x000fe200078e005c */
        /* <DEDUP_REMOVED lines=9> */
.L_x_142:
[----:B------:R-:W-:Y:S05]  /*4c70*/  BSYNC B0 ;  /* 0x0000000000007941 */ /* 0x000fea0003800000 */
.L_x_141:
        /* <DEDUP_REMOVED lines=9> */
.L_x_144:
[----:B------:R-:W-:Y:S05]  /*4d10*/  BSYNC B0 ;  /* 0x0000000000007941 */ /* 0x000fea0003800000 */
.L_x_143:
[----:B-----5:R-:W-:Y:S01]  /*4d20*/  IMAD.U32 R7, R97, 0x10000, RZ ;  /* 0x0001000061077824 */ /* 0x020fe200078e00ff */
        /* <DEDUP_REMOVED lines=8> */
.L_x_146:
[----:B------:R-:W-:Y:S05]  /*4db0*/  BSYNC B0 ;  /* 0x0000000000007941 */ /* 0x000fea0003800000 */
.L_x_145:
[----:B-----5:R-:W-:-:S04]  /*4dc0*/  IMAD.U32 R97, R97, 0x10000, RZ ;  /* 0x0001000061617824 */ /* 0x020fc800078e00ff */
[----:B------:R-:W-:-:S04]  /*4dd0*/  FMUL R6, R97, R6 ;  /* 0x0000000661067220 */ /* 0x000fc80000400000 */
[----:B------:R-:W-:Y:S01]  /*4de0*/  FFMA R6, R87, R0, R6 ;  /* 0x0000000057067223 */ /* 0x000fe20000000006 */
[----:B------:R-:W-:Y:S06]  /*4df0*/  @!P1 EXIT ;  /* 0x000000000000994d */ /* 0x000fec0003800000 */
[----:B------:R-:W-:-:S05]  /*4e00*/  F2FP.BF16.F32.PACK_AB R6, RZ, R6 ;  /* 0x00000006ff06723e */ /* 0x000fca00000010ff */
[----:B------:R-:W-:Y:S01]  /*4e10*/  STG.E.U16 desc[UR12][R4.64+0xf2], R6 ;  /* 0x0000f20604007986 */ /* 0x000fe2000c10150c */
[----:B------:R-:W-:Y:S05]  /*4e20*/  EXIT ;  /* 0x000000000000794d */ /* 0x000fea0003800000 */
.L_x_22:
[----:B------:R-:W-:Y:S01]  /*4e30*/  ISETP.GT.AND P3, PT, R8, 0x1, PT ;  /* 0x000000010800780c */ /* 0x000fe20003f64270 */
[----:B------:R-:W-:Y:S01]  /*4e40*/  ULDC.64 UR4, c[0x0][0x650] ;  /* 0x0001940000047ab9 */ /* 0x000fe20000000a00 */
[-C--:B------:R-:W-:Y:S01]  /*4e50*/  FMUL R24, R24, R0.reuse ;  /* 0x0000000018187220 */ /* 0x080fe20000400000 */
[-C--:B------:R-:W-:Y:S01]  /*4e60*/  FMUL R25, R25, R0.reuse ;  /* 0x0000000019197220 */ /* 0x080fe20000400000 */
[----:B------:R-:W-:Y:S01]  /*4e70*/  ISETP.GT.AND P1, PT, R10, RZ, P3 ;  /* 0x000000ff0a00720c */ /* 0x000fe20001f24270 */
[-C--:B------:R-:W-:Y:S01]  /*4e80*/  FMUL R26, R26, R0.reuse ;  /* 0x000000001a1a7220 */ /* 0x080fe20000400000 */
[----:B------:R-:W-:Y:S01]  /*4e90*/  LEA R2, P4, R14, UR4, 0x1 ;  /* 0x000000040e027c11 */ /* 0x000fe2000f8808ff */
[----:B------:R-:W-:Y:S01]  /*4ea0*/  FMUL R27, R27, R0 ;  /* 0x000000001b1b7220 */ /* 0x000fe20000400000 */
[----:B------:R-:W-:Y:S01]  /*4eb0*/  F2FP.BF16.F32.PACK_AB R24, RZ, R24 ;  /* 0x00000018ff18723e */ /* 0x000fe200000010ff */
[-C--:B------:R-:W-:Y:S01]  /*4ec0*/  FMUL R28, R28, R0.reuse ;  /* 0x000000001c1c7220 */ /* 0x080fe20000400000 */
[----:B------:R-:W-:Y:S01]  /*4ed0*/  LEA.HI.X R3, R14, UR5, R91, 0x1, P4 ;  /* 0x000000050e037c11 */ /* 0x000fe2000a0f0c5b */
[-C--:B------:R-:W-:Y:S01]  /*4ee0*/  FMUL R29, R29, R0.reuse ;  /* 0x000000001d1d7220 */ /* 0x080fe20000400000 */
[----:B------:R-:W-:Y:S01]  /*4ef0*/  F2FP.BF16.F32.PACK_AB R25, RZ, R25 ;  /* 0x00000019ff19723e */ /* 0x000fe200000010ff */
[-C--:B------:R-:W-:Y:S01]  /*4f00*/  FMUL R30, R30, R0.reuse ;  /* 0x000000001e1e7220 */ /* 0x080fe20000400000 */
[----:B------:R-:W-:Y:S01]  /*4f10*/  SHF.L.U64.HI R5, R21, 0x1, R20 ;  /* 0x0000000115057819 */ /* 0x000fe20000010214 */
[----:B------:R-:W-:Y:S01]  /*4f20*/  @P2 STG.E.U16 desc[UR12][R2.64], R24 ;  /* 0x0000001802002986 */ /* 0x000fe2000c10150c */
[----:B------:R-:W-:Y:S01]  /*4f30*/  ISETP.GT.AND P2, PT, R10, 0x8, P0 ;  /* 0x000000080a00780c */ /* 0x000fe20000744270 */
[----:B------:R-:W-:Y:S01]  /*4f40*/  FMUL R31, R31, R0 ;  /* 0x000000001f1f7220 */ /* 0x000fe20000400000 */
[----:B------:R-:W-:Y:S01]  /*4f50*/  LEA R4, P5, R21, R2, 0x1 ;  /* 0x0000000215047211 */ /* 0x000fe200078a08ff */
[----:B------:R-:W-:Y:S01]  /*4f60*/  @P1 STG.E.U16 desc[UR12][R2.64+0x2], R25 ;  /* 0x0000021902001986 */ /* 0x000fe2000c10150c */
[----:B------:R-:W-:Y:S01]  /*4f70*/  ISETP.GT.AND P1, PT, R8, 0x8, PT ;  /* 0x000000080800780c */ /* 0x000fe20003f24270 */
[-C--:B------:R-:W-:Y:S01]  /*4f80*/  FMUL R32, R32, R0.reuse ;  /* 0x0000000020207220 */ /* 0x080fe20000400000 */
[----:B------:R-:W-:Y:S01]  /*4f90*/  ISETP.GT.AND P3, PT, R10, 0x8, P3 ;  /* 0x000000080a00780c */ /* 0x000fe20001f64270 */
[----:B------:R-:W-:Y:S01]  /*4fa0*/  IMAD.X R5, R5, 0x1, R3, P5 ;  /* 0x0000000105057824 */ /* 0x000fe200028e0603 */
[----:B------:R-:W-:Y:S01]  /*4fb0*/  ISETP.GT.AND P0, PT, R8, 0x9, PT ;  /* 0x000000090800780c */ /* 0x000fe20003f04270 */
[-C--:B------:R-:W-:Y:S01]  /*4fc0*/  FMUL R33, R33, R0.reuse ;  /* 0x0000000021217220 */ /* 0x080fe20000400000 */
[----:B------:R-:W-:Y:S01]  /*4fd0*/  ISETP.GT.AND P4, PT, R10, RZ, P1 ;  /* 0x000000ff0a00720c */ /* 0x000fe20000f84270 */
[-C--:B------:R-:W-:Y:S01]  /*4fe0*/  FMUL R34, R34, R0.reuse ;  /* 0x0000000022227220 */ /* 0x080fe20000400000 */
[----:B------:R-:W-:Y:S01]  /*4ff0*/  ISETP.GT.AND P5, PT, R10, RZ, P0 ;  /* 0x000000ff0a00720c */ /* 0x000fe200007a4270 */
[----:B------:R-:W-:Y:S01]  /*5000*/  FMUL R35, R35, R0 ;  /* 0x0000000023237220 */ /* 0x000fe20000400000 */
[----:B------:R-:W-:Y:S01]  /*5010*/  F2FP.BF16.F32.PACK_AB R26, RZ, R26 ;  /* 0x0000001aff1a723e */ /* 0x000fe200000010ff */
[-C--:B------:R-:W-:Y:S01]  /*5020*/  FMUL R36, R36, R0.reuse ;  /* 0x0000000024247220 */ /* 0x080fe20000400000 */
[----:B------:R-:W-:Y:S01]  /*5030*/  F2FP.BF16.F32.PACK_AB R27, RZ, R27 ;  /* 0x0000001bff1b723e */ /* 0x000fe200000010ff */
[----:B------:R-:W-:Y:S01]  /*5040*/  FMUL R37, R37, R0 ;  /* 0x0000000025257220 */ /* 0x000fe20000400000 */
[----:B------:R-:W-:Y:S01]  /*5050*/  F2FP.BF16.F32.PACK_AB R28, RZ, R28 ;  /* 0x0000001cff1c723e */ /* 0x000fe200000010ff */
[----:B------:R-:W-:Y:S01]  /*5060*/  @P2 STG.E.U16 desc[UR12][R4.64], R26 ;  /* 0x0000001a04002986 */ /* 0x000fe2000c10150c */
[----:B------:R-:W-:Y:S01]  /*5070*/  ISETP.GT.AND P1, PT, R10, 0x8, P1 ;  /* 0x000000080a00780c */ /* 0x000fe20000f24270 */
[-C--:B------:R-:W-:Y:S01]  /*5080*/  FMUL R38, R38, R0.reuse ;  /* 0x0000000026267220 */ /* 0x080fe20000400000 */
[----:B------:R-:W-:Y:S01]  /*5090*/  F2FP.BF16.F32.PACK_AB R29, RZ, R29 ;  /* 0x0000001dff1d723e */ /* 0x000fe200000010ff */
[----:B------:R-:W-:Y:S01]  /*50a0*/  @P3 STG.E.U16 desc[UR12][R4.64+0x2], R27 ;  /* 0x0000021b04003986 */ /* 0x000fe2000c10150c */
[----:B------:R-:W-:Y:S01]  /*50b0*/  ISETP.GT.AND P3, PT, R8, 0x10, PT ;  /* 0x000000100800780c */ /* 0x000fe20003f64270 */
[-C--:B------:R-:W-:Y:S01]  /*50c0*/  FMUL R39, R39, R0.reuse ;  /* 0x0000000027277220 */ /* 0x080fe20000400000 */
[----:B------:R-:W-:Y:S01]  /*50d0*/  ISETP.GT.AND P2, PT, R10, 0x8, P0 ;  /* 0x000000080a00780c */ /* 0x000fe20000744270 */
[----:B------:R-:W-:Y:S01]  /*50e0*/  @P4 STG.E.U16 desc[UR12][R2.64+0x10], R28 ;  /* 0x0000101c02004986 */ /* 0x000fe2000c10150c */
[----:B------:R-:W-:Y:S01]  /*50f0*/  ISETP.GT.AND P0, PT, R8, 0x11, PT ;  /* 0x000000110800780c */ /* 0x000fe20003f04270 */
[-C--:B------:R-:W-:Y:S01]  /*5100*/  FMUL R40, R40, R0.reuse ;  /* 0x0000000028287220 */ /* 0x080fe20000400000 */
[C---:B------:R-:W-:Y:S01]  /*5110*/  ISETP.GT.AND P4, PT, R10.reuse, RZ, P3 ;  /* 0x000000ff0a00720c */ /* 0x040fe20001f84270 */
[----:B------:R-:W-:Y:S01]  /*5120*/  @P5 STG.E.U16 desc[UR12][R2.64+0x12], R29 ;  /* 0x0000121d02005986 */ /* 0x000fe2000c10150c */
        /* <DEDUP_REMOVED lines=153> */
[----:B------:R-:W-:Y:S01]  /*5ac0*/  FMUL R0, R87, R0 ;  /* 0x0000000057007220 */ /* 0x000fe20000400000 */
[----:B------:R-:W-:Y:S01]  /*5ad0*/  ISETP.GT.AND P2, PT, R10, 0x8, P0 ;  /* 0x000000080a00780c */ /* 0x000fe20000744270 */
[----:B------:R-:W-:Y:S01]  /*5ae0*/  @P4 STG.E.U16 desc[UR12][R2.64+0x90], R60 ;  /* 0x0000903c02004986 */ /* 0x000fe2000c10150c */
[----:B------:R-:W-:-:S02]  /*5af0*/  ISETP.GT.AND P0, PT, R8, 0x51, PT ;  /* 0x000000510800780c */ /* 0x000fc40003f04270 */
[C---:B------:R-:W-:Y:S01]  /*5b00*/  ISETP.GT.AND P4, PT, R10.reuse, RZ, P3 ;  /* 0x000000ff0a00720c */ /* 0x040fe20001f84270 */
[----:B------:R-:W-:Y:S01]  /*5b10*/  @P5 STG.E.U16 desc[UR12][R2.64+0x92], R61 ;  /* 0x0000923d02005986 */ /* 0x000fe2000c10150c */
[C---:B------:R-:W-:Y:S02]  /*5b20*/  ISETP.GT.AND P5, PT, R10.reuse, RZ, P0 ;  /* 0x000000ff0a00720c */ /* 0x040fe400007a4270 */
[----:B------:R-:W-:Y:S02]  /*5b30*/  F2FP.BF16.F32.PACK_AB R62, RZ, R62 ;  /* 0x0000003eff3e723e */ /* 0x000fe400000010ff */
[----:B------:R-:W-:Y:S02]  /*5b40*/  F2FP.BF16.F32.PACK_AB R63, RZ, R63 ;  /* 0x0000003fff3f723e */ /* 0x000fe400000010ff */
[----:B------:R-:W-:Y:S01]  /*5b50*/  F2FP.BF16.F32.PACK_AB R64, RZ, R64 ;  /* 0x00000040ff40723e */ /* 0x000fe200000010ff */
[----:B------:R-:W-:Y:S01]  /*5b60*/  @P1 STG.E.U16 desc[UR12][R4.64+0x90], R62 ;  /* 0x0000903e04001986 */ /* 0x000fe2000c10150c */
[----:B------:R-:W-:-:S02]  /*5b70*/  ISETP.GT.AND P1, PT, R10, 0x8, P3 ;  /* 0x000000080a00780c */ /* 0x000fc40001f24270 */
[----:B------:R-:W-:Y:S01]  /*5b80*/  F2FP.BF16.F32.PACK_AB R65, RZ, R65 ;  /* 0x00000041ff41723e */ /* 0x000fe200000010ff */
[----:B------:R-:W-:Y:S01]  /*5b90*/  @P2 STG.E.U16 desc[UR12][R4.64+0x92], R63 ;  /* 0x0000923f04002986 */ /* 0x000fe2000c10150c */
[----:B------:R-:W-:Y:S02]  /*5ba0*/  ISETP.GT.AND P2, PT, R8, 0x58, PT ;  /* 0x000000580800780c */ /* 0x000fe40003f44270 */
[----:B------:R-:W-:Y:S01]  /*5bb0*/  ISETP.GT.AND P0, PT, R10, 0x8, P0 ;  /* 0x000000080a00780c */ /* 0x000fe20000704270 */
[----:B------:R-:W-:Y:S01]  /*5bc0*/  @P4 STG.E.U16 desc[UR12][R2.64+0xa0], R64 ;  /* 0x0000a04002004986 */ /* 0x000fe2000c10150c */
[----:B------:R-:W-:Y:S02]  /*5bd0*/  ISETP.GT.AND P3, PT, R8, 0x59, PT ;  /* 0x000000590800780c */ /* 0x000fe40003f64270 */
[C---:B------:R-:W-:Y:S01]  /*5be0*/  ISETP.GT.AND P4, PT, R10.reuse, RZ, P2 ;  /* 0x000000ff0a00720c */ /* 0x040fe20001784270 */
[----:B------:R-:W-:Y:S01]  /*5bf0*/  @P5 STG.E.U16 desc[UR12][R2.64+0xa2], R65 ;  /* 0x0000a24102005986 */ /* 0x000fe2000c10150c */
[----:B------:R-:W-:-:S02]  /*5c00*/  ISETP.GT.AND P5, PT, R10, RZ, P3 ;  /* 0x000000ff0a00720c */ /* 0x000fc40001fa4270 */
[----:B------:R-:W-:Y:S02]  /*5c10*/  F2FP.BF16.F32.PACK_AB R66, RZ, R66 ;  /* 0x00000042ff42723e */ /* 0x000fe400000010ff */
[----:B------:R-:W-:Y:S02]  /*5c20*/  F2FP.BF16.F32.PACK_AB R67, RZ, R67 ;  /* 0x00000043ff43723e */ /* 0x000fe400000010ff */
[----:B------:R-:W-:Y:S01]  /*5c30*/  F2FP.BF16.F32.PACK_AB R68, RZ, R68 ;  /* 0x00000044ff44723e */ /* 0x000fe200000010ff */
[----:B------:R-:W-:Y:S01]  /*5c40*/  @P1 STG.E.U16 desc[UR12][R4.64+0xa0], R66 ;  /* 0x0000a04204001986 */ /* 0x000fe2000c10150c */
[C---:B------:R-:W-:Y:S02]  /*5c50*/  ISETP.GT.AND P1, PT, R10.reuse, 0x8, P2 ;  /* 0x000000080a00780c */ /* 0x040fe40001724270 */
[----:B------:R-:W-:Y:S01]  /*5c60*/  F2FP.BF16.F32.PACK_AB R69, RZ, R69 ;  /* 0x00000045ff45723e */ /* 0x000fe200000010ff */
[----:B------:R-:W-:Y:S01]  /*5c70*/  @P0 STG.E.U16 desc[UR12][R4.64+0xa2], R67 ;  /* 0x0000a24304000986 */ /* 0x000fe2000c10150c */
[----:B------:R-:W-:-:S02]  /*5c80*/  ISETP.GT.AND P2, PT, R10, 0x8, P3 ;  /* 0x000000080a00780c */ /* 0x000fc40001f44270 */
[C---:B------:R-:W-:Y:S01]  /*5c90*/  ISETP.GT.AND P3, PT, R8.reuse, 0x60, PT ;  /* 0x000000600800780c */ /* 0x040fe20003f64270 */
[----:B------:R-:W-:Y:S01]  /*5ca0*/  @P4 STG.E.U16 desc[UR12][R2.64+0xb0], R68 ;  /* 0x0000b04402004986 */ /* 0x000fe2000c10150c */
[----:B------:R-:W-:Y:S02]  /*5cb0*/  ISETP.GT.AND P0, PT, R8, 0x61, PT ;  /* 0x000000610800780c */ /* 0x000fe40003f04270 */
[C---:B------:R-:W-:Y:S01]  /*5cc0*/  ISETP.GT.AND P4, PT, R10.reuse, RZ, P3 ;  /* 0x000000ff0a00720c */ /* 0x040fe20001f84270 */
[----:B------:R-:W-:Y:S01]  /*5cd0*/  @P5 STG.E.U16 desc[UR12][R2.64+0xb2], R69 ;  /* 0x0000b24502005986 */ /* 0x000fe2000c10150c */
[----:B------:R-:W-:Y:S02]  /*5ce0*/  ISETP.GT.AND P5, PT, R10, RZ, P0 ;  /* 0x000000ff0a00720c */ /* 0x000fe400007a4270 */
[----:B------:R-:W-:Y:S02]  /*5cf0*/  F2FP.BF16.F32.PACK_AB R70, RZ, R70 ;  /* 0x00000046ff46723e */ /* 0x000fe400000010ff */
[----:B------:R-:W-:-:S02]  /*5d00*/  F2FP.BF16.F32.PACK_AB R71, RZ, R71 ;  /* 0x00000047ff47723e */ /* 0x000fc400000010ff */
[----:B------:R-:W-:Y:S01]  /*5d10*/  F2FP.BF16.F32.PACK_AB R72, RZ, R72 ;  /* 0x00000048ff48723e */ /* 0x000fe200000010ff */
[----:B------:R-:W-:Y:S01]  /*5d20*/  @P1 STG.E.U16 desc[UR12][R4.64+0xb0], R70 ;  /* 0x0000b04604001986 */ /* 0x000fe2000c10150c */
[----:B------:R-:W-:Y:S02]  /*5d30*/  F2FP.BF16.F32.PACK_AB R73, RZ, R73 ;  /* 0x00000049ff49723e */ /* 0x000fe400000010ff */
[C---:B------:R-:W-:Y:S01]  /*5d40*/  ISETP.GT.AND P1, PT, R10.reuse, 0x8, P3 ;  /* 0x000000080a00780c */ /* 0x040fe20001f24270 */
[----:B------:R-:W-:Y:S01]  /*5d50*/  @P2 STG.E.U16 desc[UR12][R4.64+0xb2], R71 ;  /* 0x0000b24704002986 */ /* 0x000fe2000c10150c */
[----:B------:R-:W-:Y:S02]  /*5d60*/  ISETP.GT.AND P0, PT, R10, 0x8, P0 ;  /* 0x000000080a00780c */ /* 0x000fe40000704270 */
[----:B------:R-:W-:Y:S01]  /*5d70*/  F2FP.BF16.F32.PACK_AB R74, RZ, R74 ;  /* 0x0000004aff4a723e */ /* 0x000fe200000010ff */
[----:B------:R-:W-:Y:S01]  /*5d80*/  @P4 STG.E.U16 desc[UR12][R2.64+0xc0], R72 ;  /* 0x0000c04802004986 */ /* 0x000fe2000c10150c */
[----:B------:R-:W-:-:S02]  /*5d90*/  ISETP.GT.AND P4, PT, R8, 0x68, PT ;  /* 0x000000680800780c */ /* 0x000fc40003f84270 */
[----:B------:R-:W-:Y:S01]  /*5da0*/  F2FP.BF16.F32.PACK_AB R75, RZ, R75 ;  /* 0x0000004bff4b723e */ /* 0x000fe200000010ff */
[----:B------:R-:W-:Y:S01]  /*5db0*/  @P5 STG.E.U16 desc[UR12][R2.64+0xc2], R73 ;  /* 0x0000c24902005986 */ /* 0x000fe2000c10150c */
[----:B------:R-:W-:Y:S02]  /*5dc0*/  ISETP.GT.AND P5, PT, R8, 0x69, PT ;  /* 0x000000690800780c */ /* 0x000fe40003fa4270 */
[C---:B------:R-:W-:Y:S01]  /*5dd0*/  ISETP.GT.AND P2, PT, R10.reuse, RZ, P4 ;  /* 0x000000ff0a00720c */ /* 0x040fe20002744270 */
[----:B------:R-:W-:Y:S01]  /*5de0*/  @P1 STG.E.U16 desc[UR12][R4.64+0xc0], R74 ;  /* 0x0000c04a04001986 */ /* 0x000fe2000c10150c */
[----:B------:R-:W-:Y:S02]  /*5df0*/  ISETP.GT.AND P6, PT, R10, RZ, P5 ;  /* 0x000000ff0a00720c */ /* 0x000fe40002fc4270 */
[----:B------:R-:W-:Y:S01]  /*5e00*/  F2FP.BF16.F32.PACK_AB R76, RZ, R76 ;  /* 0x0000004cff4c723e */ /* 0x000fe200000010ff */
[----:B------:R-:W-:Y:S01]  /*5e10*/  @P0 STG.E.U16 desc[UR12][R4.64+0xc2], R75 ;  /* 0x0000c24b04000986 */ /* 0x000fe2000c10150c */
[----:B------:R-:W-:-:S02]  /*5e20*/  F2FP.BF16.F32.PACK_AB R77, RZ, R77 ;  /* 0x0000004dff4d723e */ /* 0x000fc400000010ff */
[----:B------:R-:W-:Y:S02]  /*5e30*/  ISETP.GT.AND P3, PT, R8, 0x70, PT ;  /* 0x000000700800780c */ /* 0x000fe40003f64270 */
[----:B------:R-:W-:Y:S02]  /*5e40*/  ISETP.GT.AND P4, PT, R10, 0x8, P4 ;  /* 0x000000080a00780c */ /* 0x000fe40002784270 */
[----:B------:R-:W-:Y:S01]  /*5e50*/  F2FP.BF16.F32.PACK_AB R78, RZ, R78 ;  /* 0x0000004eff4e723e */ /* 0x000fe200000010ff */
[----:B------:R-:W-:Y:S01]  /*5e60*/  @P2 STG.E.U16 desc[UR12][R2.64+0xd0], R76 ;  /* 0x0000d04c02002986 */ /* 0x000fe2000c10150c */
[----:B------:R-:W-:Y:S02]  /*5e70*/  ISETP.GT.AND P2, PT, R8, 0x71, PT ;  /* 0x000000710800780c */ /* 0x000fe40003f44270 */
[----:B------:R-:W-:Y:S01]  /*5e80*/  F2FP.BF16.F32.PACK_AB R79, RZ, R79 ;  /* 0x0000004fff4f723e */ /* 0x000fe200000010ff */
[----:B------:R-:W-:Y:S01]  /*5e90*/  @P6 STG.E.U16 desc[UR12][R2.64+0xd2], R77 ;  /* 0x0000d24d02006986 */ /* 0x000fe2000c10150c */
[----:B------:R-:W-:-:S02]  /*5ea0*/  ISETP.GT.AND P6, PT, R10, 0x8, P5 ;  /* 0x000000080a00780c */ /* 0x000fc40002fc4270 */
[----:B------:R-:W-:Y:S02]  /*5eb0*/  ISETP.GT.AND P5, PT, R10, RZ, P3 ;  /* 0x000000ff0a00720c */ /* 0x000fe40001fa4270 */
[----:B------:R-:W-:Y:S01]  /*5ec0*/  F2FP.BF16.F32.PACK_AB R80, RZ, R80 ;  /* 0x00000050ff50723e */ /* 0x000fe200000010ff */
[----:B------:R-:W-:Y:S01]  /*5ed0*/  @P4 STG.E.U16 desc[UR12][R4.64+0xd0], R78 ;  /* 0x0000d04e04004986 */ /* 0x000fe2000c10150c */
[C---:B------:R-:W-:Y:S02]  /*5ee0*/  ISETP.GT.AND P1, PT, R8.reuse, 0x78, PT ;  /* 0x000000780800780c */ /* 0x040fe40003f24270 */
[----:B------:R-:W-:Y:S02]  /*5ef0*/  ISETP.GT.AND P0, PT, R8, 0x79, PT ;  /* 0x000000790800780c */ /* 0x000fe40003f04270 */
[C---:B------:R-:W-:Y:S02]  /*5f00*/  ISETP.GT.AND P4, PT, R10.reuse, RZ, P2 ;  /* 0x000000ff0a00720c */ /* 0x040fe40001784270 */
[C---:B------:R-:W-:Y:S01]  /*5f10*/  ISETP.GT.AND P3, PT, R10.reuse, 0x8, P3 ;  /* 0x000000080a00780c */ /* 0x040fe20001f64270 */
[----:B------:R-:W-:Y:S01]  /*5f20*/  @P6 STG.E.U16 desc[UR12][R4.64+0xd2], R79 ;  /* 0x0000d24f04006986 */ /* 0x000fe2000c10150c */
[----:B------:R-:W-:-:S02]  /*5f30*/  ISETP.GT.AND P2, PT, R10, 0x8, P2 ;  /* 0x000000080a00780c */ /* 0x000fc40001744270 */
[C---:B------:R-:W-:Y:S01]  /*5f40*/  ISETP.GT.AND P6, PT, R10.reuse, RZ, P0 ;  /* 0x000000ff0a00720c */ /* 0x040fe200007c4270 */
[----:B------:R-:W-:Y:S01]  /*5f50*/  @P5 STG.E.U16 desc[UR12][R2.64+0xe0], R80 ;  /* 0x0000e05002005986 */ /* 0x000fe2000c10150c */
[C---:B------:R-:W-:Y:S02]  /*5f60*/  ISETP.GT.AND P5, PT, R10.reuse, RZ, P1 ;  /* 0x000000ff0a00720c */ /* 0x040fe40000fa4270 */
[C---:B------:R-:W-:Y:S02]  /*5f70*/  ISETP.GT.AND P1, PT, R10.reuse, 0x8, P1 ;  /* 0x000000080a00780c */ /* 0x040fe40000f24270 */
[----:B------:R-:W-:Y:S02]  /*5f80*/  F2FP.BF16.F32.PACK_AB R81, RZ, R81 ;  /* 0x00000051ff51723e */ /* 0x000fe400000010ff */
[----:B------:R-:W-:Y:S02]  /*5f90*/  F2FP.BF16.F32.PACK_AB R82, RZ, R82 ;  /* 0x00000052ff52723e */ /* 0x000fe400000010ff */
[----:B------:R-:W-:Y:S01]  /*5fa0*/  F2FP.BF16.F32.PACK_AB R83, RZ, R83 ;  /* 0x00000053ff53723e */ /* 0x000fe200000010ff */
[----:B------:R-:W-:Y:S01]  /*5fb0*/  @P4 STG.E.U16 desc[UR12][R2.64+0xe2], R81 ;  /* 0x0000e25102004986 */ /* 0x000fe2000c10150c */
[----:B------:R-:W-:-:S02]  /*5fc0*/  ISETP.GT.AND P0, PT, R10, 0x8, P0 ;  /* 0x000000080a00780c */ /* 0x000fc40000704270 */
[----:B------:R-:W-:Y:S01]  /*5fd0*/  F2FP.BF16.F32.PACK_AB R84, RZ, R84 ;  /* 0x00000054ff54723e */ /* 0x000fe200000010ff */
[----:B------:R-:W-:Y:S01]  /*5fe0*/  @P3 STG.E.U16 desc[UR12][R4.64+0xe0], R82 ;  /* 0x0000e05204003986 */ /* 0x000fe2000c10150c */
[----:B------:R-:W-:Y:S02]  /*5ff0*/  F2FP.BF16.F32.PACK_AB R85, RZ, R85 ;  /* 0x00000055ff55723e */ /* 0x000fe400000010ff */
[----:B------:R-:W-:Y:S01]  /*6000*/  F2FP.BF16.F32.PACK_AB R86, RZ, R86 ;  /* 0x00000056ff56723e */ /* 0x000fe200000010ff */
[----:B------:R-:W-:Y:S04]  /*6010*/  @P2 STG.E.U16 desc[UR12][R4.64+0xe2], R83 ;  /* 0x0000e25304002986 */ /* 0x000fe8000c10150c */
[----:B------:R-:W-:Y:S04]  /*6020*/  @P5 STG.E.U16 desc[UR12][R2.64+0xf0], R84 ;  /* 0x0000f05402005986 */ /* 0x000fe8000c10150c */
[----:B------:R0:W-:Y:S02]  /*6030*/  @P6 STG.E.U16 desc[UR12][R2.64+0xf2], R85 ;  /* 0x0000f25502006986 */ /* 0x0001e4000c10150c */
[----:B0-----:R-:W-:-:S02]  /*6040*/  @P1 IMAD.MOV.U32 R2, RZ, RZ, R4 ;  /* 0x000000ffff021224 */ /* 0x001fc400078e0004 */
[----:B------:R-:W-:-:S05]  /*6050*/  @P1 IMAD.MOV.U32 R3, RZ, RZ, R5 ;  /* 0x000000ffff031224 */ /* 0x000fca00078e0005 */
[----:B------:R0:W-:Y:S01]  /*6060*/  @P1 STG.E.U16 desc[UR12][R2.64+0xf0], R86 ;  /* 0x0000f05602001986 */ /* 0x0001e2000c10150c */
[----:B------:R-:W-:Y:S05]  /*6070*/  @!P0 EXIT ;  /* 0x000000000000894d */ /* 0x000fea0003800000 */
[----:B------:R-:W-:-:S05]  /*6080*/  F2FP.BF16.F32.PACK_AB R0, RZ, R0 ;  /* 0x00000000ff00723e */ /* 0x000fca00000010ff */
[----:B------:R-:W-:Y:S01]  /*6090*/  STG.E.U16 desc[UR12][R4.64+0xf2], R0 ;  /* 0x0000f20004007986 */ /* 0x000fe2000c10150c */
[----:B------:R-:W-:Y:S05]  /*60a0*/  EXIT ;  /* 0x000000000000794d */ /* 0x000fea0003800000 */
.L_x_10:
[----:B------:R-:W-:-:S13]  /*60b0*/  ISETP.NE.AND P0, PT, R3, RZ, PT ;  /* 0x000000ff0300720c */ /* 0x000fda0003f05270 */
[----:B------:R-:W-:Y:S05]  /*60c0*/  @P0 EXIT ;  /* 0x000000000000094d */ /* 0x000fea0003800000 */
[----:B------:R-:W-:-:S13]  /*60d0*/  ELECT P0, URZ, PT ;  /* 0x00000000003f782f */ /* 0x000fda0003800000 */
[----:B------:R-:W-:Y:S05]  /*60e0*/  @!P0 BRA `(.L_x_147) ;  /* 0x0000000800188947 */ /* 0x000fea0003800000 */
[----:B------:R-:W-:Y:S02]  /*60f0*/  ISETP.GE.AND P0, PT, R16, 0x1, PT ;  /* 0x000000011000780c */ /* 0x000fe40003f06270 */
[----:B-----5:R-:W-:-:S04]  /*6100*/  SHF.R.S32.HI R0, RZ, 0x1f, R13 ;  /* 0x0000001fff007819 */ /* 0x020fc8000001140d */
[----:B------:R-:W-:-:S07]  /*6110*/  LEA.HI R3, R0, R13, RZ, 0x7 ;  /* 0x0000000d00037211 */ /* 0x000fce00078f38ff */
[----:B------:R-:W-:Y:S05]  /*6120*/  @!P0 BRA `(.L_x_147) ;  /* 0x0000000800088947 */ /* 0x000fea0003800000 */
[----:B------:R-:W1:Y:S01]  /*6130*/  LDC.64 R14, c[0x0][0x4f8] ;  /* 0x00013e00ff0e7b82 */ /* 0x000e620000000a00 */
[----:B---3--:R-:W-:Y:S01]  /*6140*/  LOP3.LUT R6, R3, 0xffffff80, RZ, 0xc0, !PT ;  /* 0xffffff8003067812 */ /* 0x008fe200078ec0ff */
[----:B------:R-:W-:Y:S01]  /*6150*/  ULDC.64 UR4, c[0x0][0x4c0] ;  /* 0x0001300000047ab9 */ /* 0x000fe20000000a00 */
[----:B------:R-:W-:Y:S01]  /*6160*/  LOP3.LUT P0, RZ, R13, 0x1f, RZ, 0xc0, !PT ;  /* 0x0000001f0dff7812 */ /* 0x000fe2000780c0ff */
[----:B------:R-:W-:Y:S02]  /*6170*/  IMAD.SHL.U32 R11, R11, 0x80, RZ ;  /* 0x000000800b0b7824 */ /* 0x000fe400078e00ff */
[----:B------:R-:W-:Y:S02]  /*6180*/  IMAD.IADD R6, R13, 0x1, -R6 ;  /* 0x000000010d067824 */ /* 0x000fe400078e0a06 */
[----:B------:R-:W2:Y:S01]  /*6190*/  LDC R0, c[0x0][0x500] ;  /* 0x00014000ff007b82 */ /* 0x000ea20000000800 */
[----:B------:R-:W-:Y:S02]  /*61a0*/  VIADD R13, R10, 0x1 ;  /* 0x000000010a0d7836 */ /* 0x000fe40000000000 */
[C---:B------:R-:W-:Y:S01]  /*61b0*/  ISETP.NE.AND P2, PT, R6.reuse, RZ, PT ;  /* 0x000000ff0600720c */ /* 0x040fe20003f45270 */
[----:B------:R-:W-:Y:S01]  /*61c0*/  IMAD.MOV.U32 R3, RZ, RZ, RZ ;  /* 0x000000ffff037224 */ /* 0x000fe200078e00ff */
[----:B------:R-:W-:Y:S01]  /*61d0*/  ISETP.NE.OR P0, PT, R6, RZ, !P0 ;  /* 0x000000ff0600720c */ /* 0x000fe20004705670 */
[----:B0-----:R-:W-:-:S02]  /*61e0*/  IMAD.SHL.U32 R6, R4, 0x40, RZ ;  /* 0x0000004004067824 */ /* 0x001fc400078e00ff */
[----:B------:R-:W-:Y:S02]  /*61f0*/  VIADD R16, R11, 0x40 ;  /* 0x000000400b107836 */ /* 0x000fe40000000000 */
[----:B-1----:R-:W-:Y:S01]  /*6200*/  IMAD R14, R9, UR4, R14 ;  /* 0x00000004090e7c24 */ /* 0x002fe2000f8e020e */
[----:B------:R-:W-:Y:S01]  /*6210*/  ULDC UR4, c[0x0][0x4c8] ;  /* 0x0001320000047ab9 */ /* 0x000fe20000000800 */
[----:B------:R-:W-:Y:S01]  /*6220*/  IMAD R15, R12, UR5, R15 ;  /* 0x000000050c0f7c24 */ /* 0x000fe2000f8e020f */
[----:B------:R-:W-:Y:S01]  /*6230*/  LOP3.LUT R9, R2, 0x2, RZ, 0xfc, !PT ;  /* 0x0000000202097812 */ /* 0x000fe200078efcff */
[----:B------:R-:W-:Y:S02]  /*6240*/  IMAD.MOV.U32 R12, RZ, RZ, RZ ;  /* 0x000000ffff0c7224 */ /* 0x000fe400078e00ff */
[----:B--2---:R-:W-:Y:S02]  /*6250*/  IMAD R7, R7, UR4, R0 ;  /* 0x0000000407077c24 */ /* 0x004fe4000f8e0200 */
[----:B------:R-:W-:-:S07]  /*6260*/  IMAD.MOV.U32 R0, RZ, RZ, 0x1 ;  /* 0x00000001ff007424 */ /* 0x000fce00078e00ff */
.L_x_151:
[----:B------:R-:W0:Y:S01]  /*6270*/  S2R R5, SR_CgaCtaId ;  /* 0x0000000000057919 */ /* 0x000e220000008800 */
[----:B------:R-:W-:-:S04]  /*6280*/  MOV R4, 0x400 ;  /* 0x0000040000047802 */ /* 0x000fc80000000f00 */
[----:B0-----:R-:W-:Y:S02]  /*6290*/  LEA R8, R5, R4, 0x18 ;  /* 0x0000000405087211 */ /* 0x001fe400078ec0ff */
[----:B------:R-:W-:-:S03]  /*62a0*/  SHF.L.U32 R4, R0, 0x1f, RZ ;  /* 0x0000001f00047819 */ /* 0x000fc600000006ff */
[----:B------:R-:W-:-:S07]  /*62b0*/  IMAD R5, R3, 0x8, R8 ;  /* 0x0000000803057824 */ /* 0x000fce00078e0208 */
.L_x_148:
[----:B0-----:R0:W1:Y:S02]  /*62c0*/  SYNCS.PHASECHK.TRANS64.TRYWAIT P1, [R5+URZ+0x36048], R4 ;  /* 0x03604804050075a7 */ /* 0x001064000802017f */
[----:B-1----:R-:W-:Y:S05]  /*62d0*/  @!P1 NANOSLEEP.SYNCS 0x989680 ;  /* 0x009896800000995d */ /* 0x002fea0003900000 */
[----:B------:R-:W1:Y:S02]  /*62e0*/  @!P1 SYNCS.PHASECHK.TRANS64 P1, [R5+URZ+0x36048], R4 ;  /* 0x03604804050095a7 */ /* 0x000e64000802007f */
[----:B-1----:R-:W-:Y:S05]  /*62f0*/  @!P1 BRA `(.L_x_148) ;  /* 0xfffffffc00f09947 */ /* 0x002fea000383ffff */
[----:B0-----:R-:W0:Y:S02]  /*6300*/  @!P2 LDC R4, c[0x0][0x580] ;  /* 0x00016000ff04ab82 */ /* 0x001e240000000800 */
[----:B0-----:R0:W-:Y:S02]  /*6310*/  @!P2 SYNCS.ARRIVE.TRANS64 RZ, [R5+URZ+0x36000], R4 ;  /* 0x0360000405ffa9a7 */ /* 0x0011e4000800003f */
[----:B0-----:R-:W-:-:S04]  /*6320*/  PRMT R4, R9, 0x9910, RZ ;  /* 0x0000991009047816 */ /* 0x001fc800000000ff */
[----:B------:R-:W-:-:S13]  /*6330*/  ISETP.NE.AND P1, PT, R4, 0x2, PT ;  /* 0x000000020400780c */ /* 0x000fda0003f25270 */
[----:B------:R-:W-:Y:S05]  /*6340*/  @P1 BRA `(.L_x_149) ;  /* 0x0000000000041947 */ /* 0x000fea0003800000 */
[----:B------:R-:W-:Y:S01]  /*6350*/  BPT.TRAP 0x1 ;  /* 0x000000040000795c */ /* 0x000fe20000300000 */
.L_x_149:
[----:B------:R-:W-:Y:S05]  /*6360*/  @P0 BRA `(.L_x_150) ;  /* 0x0000000000040947 */ /* 0x000fea0003800000 */
[----:B------:R-:W-:Y:S01]  /*6370*/  BPT.TRAP 0x1 ;  /* 0x000000040000795c */ /* 0x000fe20000300000 */
.L_x_150:
[----:B------:R-:W-:Y:S01]  /*6380*/  ULDC UR8, c[0x0][0x490] ;  /* 0x0001240000087ab9 */ /* 0x000fe20000000800 */
[C---:B------:R-:W-:Y:S01]  /*6390*/  R2UR UR9, R12.reuse ;  /* 0x000000000c0972ca */ /* 0x040fe200000e0000 */
[----:B------:R-:W-:Y:S01]  /*63a0*/  UISETP.NE.AND UP0, UPT, UR8, 0x1, UPT ;  /* 0x000000010800788c */ /* 0x000fe2000bf05270 */
[----:B------:R-:W-:Y:S01]  /*63b0*/  IMAD.U32 R4, R15, 0x20, R14 ;  /* 0x000000200f047824 */ /* 0x000fe200078e000e */
[----:B------:R-:W-:Y:S01]  /*63c0*/  ULDC UR6, c[0x0][0x49c] ;  /* 0x0001270000067ab9 */ /* 0x000fe20000000800 */
[----:B------:R-:W-:Y:S01]  /*63d0*/  ULDC UR33, c[0x0][0x4a8] ;  /* 0x00012a0000217ab9 */ /* 0x000fe20000000800 */
[----:B------:R-:W-:Y:S01]  /*63e0*/  UISETP.NE.AND UP1, UPT, UR6, 0x1, UPT ;  /* 0x000000010600788c */ /* 0x000fe2000bf25270 */
[----:B------:R-:W-:Y:S01]  /*63f0*/  IMAD.U32 R4, R7, 0x400, R4 ;  /* 0x0000040007047824 */ /* 0x000fe200078e0004 */
[----:B------:R-:W-:Y:S01]  /*6400*/  UIADD3 UR8, -UR8, URZ, URZ ;  /* 0x0000003f08087290 */ /* 0x000fe2000fffe13f */
[----:B------:R-:W-:Y:S01]  /*6410*/  VIADD R13, R13, 0xffffffff ;  /* 0xffffffff0d0d7836 */ /* 0x000fe20000000000 */
[----:B------:R-:W-:Y:S01]  /*6420*/  ULDC.64 UR28, c[0x0][0x198] ;  /* 0x00006600001c7ab9 */ /* 0x000fe20000000a00 */
[----:B------:R-:W-:Y:S01]  /*6430*/  ULDC UR14, c[0x0][0x4cc] ;  /* 0x00013300000e7ab9 */ /* 0x000fe20000000800 */
[----:B------:R-:W-:Y:S01]  /*6440*/  UIADD3 UR30, UP2, UR28, 0x1f0, URZ ;  /* 0x000001f01c1e7890 */ /* 0x000fe2000ff5e03f */
[----:B------:R-:W-:Y:S01]  /*6450*/  @UP0 ULDC UR4, c[0x0][0x494] ;  /* 0x0001250000040ab9 */ /* 0x000fe20000000800 */
[----:B------:R-:W-:Y:S01]  /*6460*/  @UP0 ULDC UR7, c[0x0][0x498] ;  /* 0x0001260000070ab9 */ /* 0x000fe20000000800 */
[----:B------:R-:W-:Y:S01]  /*6470*/  UIMAD.WIDE.U32 UR4, UR9, UR4, URZ ;  /* 0x00000004090472a5 */ /* 0x000fe2000f8e003f */
[----:B------:R-:W-:Y:S01]  /*6480*/  ISETP.GT.AND P3, PT, R13, 0x1, PT ;  /* 0x000000010d00780c */ /* 0x000fe20003f64270 */
[----:B------:R-:W-:Y:S01]  /*6490*/  UMOV UR10, UR9 ;  /* 0x00000009000a7c82 */ /* 0x000fe20008000000 */
[----:B------:R-:W-:Y:S01]  /*64a0*/  @UP0 ULDC UR12, c[0x0][0x494] ;  /* 0x00012500000c0ab9 */ /* 0x000fe20000000800 */
[----:B------:R-:W-:Y:S01]  /*64b0*/  @UP0 USHF.R.U32.HI UR10, URZ, UR7, UR5 ;  /* 0x000000073f0a0299 */ /* 0x000fe20008011605 */
[C---:B------:R-:W-:Y:S01]  /*64c0*/  R2UR UR7, R12.reuse ;  /* 0x000000000c0772ca */ /* 0x040fe200000e0000 */
[----:B------:R-:W-:Y:S01]  /*64d0*/  UIMAD.WIDE.U32 UR12, UR9, UR12, URZ ;  /* 0x0000000c090c72a5 */ /* 0x000fe2000f8e003f */
[----:B------:R-:W-:Y:S01]  /*64e0*/  VIADD R12, R12, 0x40 ;  /* 0x000000400c0c7836 */ /* 0x000fe20000000000 */
[----:B------:R-:W-:Y:S01]  /*64f0*/  @UP1 ULDC.64 UR16, c[0x0][0x4a0] ;  /* 0x0001280000101ab9 */ /* 0x000fe20000000a00 */
[----:B------:R-:W-:Y:S01]  /*6500*/  @UP0 ULDC UR11, c[0x0][0x498] ;  /* 0x00012600000b0ab9 */ /* 0x000fe20000000800 */
[----:B------:R-:W-:Y:S01]  /*6510*/  UIMAD.WIDE.U32 UR4, UR10, UR16, URZ ;  /* 0x000000100a0472a5 */ /* 0x000fe2000f8e003f */
[----:B------:R-:W-:Y:S01]  /*6520*/  R2UR UR16, R5 ;  /* 0x00000000051072ca */ /* 0x000fe200000e0000 */
[----:B------:R-:W-:Y:S01]  /*6530*/  @UP0 USHF.R.U32.HI UR9, URZ, UR11, UR13 ;  /* 0x0000000b3f090299 */ /* 0x000fe2000801160d */
[----:B------:R-:W-:Y:S01]  /*6540*/  R2UR UR11, R8 ;  /* 0x00000000080b72ca */ /* 0x000fe200000e0000 */
[----:B------:R-:W-:Y:S01]  /*6550*/  IMAD R8, R3, 0x4000, R8 ;  /* 0x0000400003087824 */ /* 0x000fe200078e0208 */
[----:B------:R-:W-:-:S02]  /*6560*/  UISETP.NE.AND UP0, UPT, UR33, 0x1, UPT ;  /* 0x000000012100788c */ /* 0x000fc4000bf05270 */
[C---:B------:R-:W-:Y:S01]  /*6570*/  R2UR UR4, R3.reuse ;  /* 0x00000000030472ca */ /* 0x040fe200000e0000 */
[----:B------:R-:W-:Y:S01]  /*6580*/  @UP1 ULDC.64 UR18, c[0x0][0x4a0] ;  /* 0x0001280000121ab9 */ /* 0x000fe20000000a00 */
[----:B------:R-:W-:Y:S01]  /*6590*/  R2UR UR21, R8 ;  /* 0x00000000081572ca */ /* 0x000fe200000e0000 */
[----:B------:R-:W-:Y:S01]  /*65a0*/  UIMAD.WIDE.U32 UR12, UR9, UR18, URZ ;  /* 0x00000012090c72a5 */ /* 0x000fe2000f8e003f */
[----:B------:R-:W-:Y:S01]  /*65b0*/  VIADD R3, R3, 0x1 ;  /* 0x0000000103037836 */ /* 0x000fe20000000000 */
[----:B------:R-:W-:Y:S01]  /*65c0*/  UMOV UR15, UR10 ;  /* 0x0000000a000f7c82 */ /* 0x000fe20008000000 */
[----:B------:R-:W-:Y:S02]  /*65d0*/  @UP1 USHF.R.U32.HI UR15, URZ, UR17, UR5 ;  /* 0x000000113f0f1299 */ /* 0x000fe40008011605 */
[----:B------:R-:W-:Y:S01]  /*65e0*/  UIADD3 UR5, UR16, 0x36000, URZ ;  /* 0x0003600010057890 */ /* 0x000fe2000fffe03f */
[----:B------:R-:W-:Y:S01]  /*65f0*/  ISETP.NE.AND P1, PT, R3, 0x9, PT ;  /* 0x000000090300780c */ /* 0x000fe20003f25270 */
[----:B------:R-:W-:Y:S01]  /*6600*/  UMOV UR17, UR9 ;  /* 0x0000000900117c82 */ /* 0x000fe20008000000 */
[----:B------:R-:W-:-:S02]  /*6610*/  @UP1 USHF.R.U32.HI UR17, URZ, UR19, UR13 ;  /* 0x000000133f111299 */ /* 0x000fc4000801160d */
[----:B------:R-:W-:Y:S01]  /*6620*/  ULEA UR4, UR4, UR11, 0xd ;  /* 0x0000000b04047291 */ /* 0x000fe2000f8e683f */
[----:B------:R-:W-:Y:S01]  /*6630*/  SEL R5, RZ, 0x1, P1 ;  /* 0x00000001ff057807 */ /* 0x000fe20000800000 */
[----:B------:R-:W-:Y:S01]  /*6640*/  UIADD3 UR24, UP1, UR28, 0xf0, URZ ;  /* 0x000000f01c187890 */ /* 0x000fe2000ff3e03f */
[----:B------:R-:W-:Y:S01]  /*6650*/  SEL R3, R3, RZ, P1 ;  /* 0x000000ff03037207 */ /* 0x000fe20000800000 */
[----:B------:R-:W-:Y:S01]  /*6660*/  @UP0 ULDC UR20, c[0x0][0x4ac] ;  /* 0x00012b0000140ab9 */ /* 0x000fe20000000800 */
[----:B------:R-:W-:Y:S01]  /*6670*/  UIMAD UR19, UR10, UR8, UR7 ;  /* 0x000000080a1372a4 */ /* 0x000fe2000f8e0207 */
[----:B------:R-:W-:Y:S01]  /*6680*/  LOP3.LUT R0, R0, R5, RZ, 0x3c, !PT ;  /* 0x0000000500007212 */ /* 0x000fe200078e3cff */
[----:B------:R-:W-:Y:S02]  /*6690*/  UIMAD UR11, UR9, UR8, UR7 ;  /* 0x00000008090b72a4 */ /* 0x000fe4000f8e0207 */
[----:B------:R-:W-:Y:S02]  /*66a0*/  UIADD3 UR16, UR21, 0x12000, URZ ;  /* 0x0001200015107890 */ /* 0x000fe4000fffe03f */
[----:B------:R-:W-:-:S02]  /*66b0*/  UIADD3 UR8, UR21, 0x14000, URZ ;  /* 0x0001400015087890 */ /* 0x000fc4000fffe03f */
[----:B------:R-:W-:Y:S01]  /*66c0*/  UIMAD.WIDE.U32 UR20, UR15, UR20, URZ ;  /* 0x000000140f1472a5 */ /* 0x000fe2000f8e003f */
[----:B------:R-:W-:Y:S01]  /*66d0*/  ULDC UR18, c[0x0][0x4ec] ;  /* 0x00013b0000127ab9 */ /* 0x000fe20000000800 */
[----:B------:R-:W-:Y:S01]  /*66e0*/  @UP0 ULDC UR28, c[0x0][0x4ac] ;  /* 0x00012b00001c0ab9 */ /* 0x000fe20000000800 */
[----:B------:R-:W-:Y:S01]  /*66f0*/  UIADD3.X UR25, URZ, UR29, URZ, UP1, !UPT ;  /* 0x0000001d3f197290 */ /* 0x000fe20008ffe43f */
[----:B------:R-:W-:Y:S01]  /*6700*/  @UP0 ULDC UR23, c[0x0][0x4b0] ;  /* 0x00012c0000170ab9 */ /* 0x000fe20000000800 */
[----:B------:R-:W-:Y:S02]  /*6710*/  UIADD3.X UR31, URZ, UR29, URZ, UP2, !UPT ;  /* 0x0000001d3f1f7290 */ /* 0x000fe400097fe43f */
[----:B------:R-:W-:Y:S02]  /*6720*/  UIMAD UR19, UR19, UR14, UR18 ;  /* 0x0000000e131372a4 */ /* 0x000fe4000f8e0212 */
[----:B------:R-:W-:Y:S02]  /*6730*/  UIMAD UR11, UR11, UR14, UR18 ;  /* 0x0000000e0b0b72a4 */ /* 0x000fe4000f8e0212 */
[----:B------:R-:W-:Y:S01]  /*6740*/  UIMAD.WIDE.U32 UR28, UR17, UR28, URZ ;  /* 0x0000001c111c72a5 */ /* 0x000fe2000f8e003f */
[----:B------:R-:W-:Y:S01]  /*6750*/  UMOV UR22, UR15 ;  /* 0x0000000f00167c82 */ /* 0x000fe20008000000 */
[----:B------:R-:W-:-:S02]  /*6760*/  UIADD3 UR18, -UR15, URZ, URZ ;  /* 0x0000003f0f127290 */ /* 0x000fc4000fffe13f */
[----:B------:R-:W-:Y:S01]  /*6770*/  @UP0 USHF.R.U32.HI UR22, URZ, UR23, UR21 ;  /* 0x000000173f160299 */ /* 0x000fe20008011615 */
[----:B------:R-:W-:Y:S01]  /*6780*/  R2UR UR23, R4 ;  /* 0x00000000041772ca */ /* 0x000fe200000e0000 */
[----:B------:R-:W-:Y:S01]  /*6790*/  @UP0 ULDC UR34, c[0x0][0x4b0] ;  /* 0x00012c0000220ab9 */ /* 0x000fe20000000800 */
[----:B------:R-:W-:Y:S02]  /*67a0*/  UIADD3 UR32, -UR17, URZ, URZ ;  /* 0x0000003f11207290 */ /* 0x000fe4000fffe13f */
[----:B------:R-:W-:Y:S01]  /*67b0*/  UMOV UR14, UR17 ;  /* 0x00000011000e7c82 */ /* 0x000fe20008000000 */
[----:B------:R-:W-:Y:S02]  /*67c0*/  @UP0 USHF.R.U32.HI UR14, URZ, UR34, UR29 ;  /* 0x000000223f0e0299 */ /* 0x000fe4000801161d */
[----:B------:R-:W-:Y:S01]  /*67d0*/  UIMAD UR10, UR6, UR18, UR10 ;  /* 0x00000012060a72a4 */ /* 0x000fe2000f8e020a */
[----:B------:R-:W-:Y:S01]  /*67e0*/  R2UR UR18, R11 ;  /* 0x000000000b1272ca */ /* 0x000fe200000e0000 */
[----:B------:R-:W-:Y:S01]  /*67f0*/  UIMAD UR32, UR6, UR32, UR9 ;  /* 0x00000020062072a4 */ /* 0x000fe2000f8e0209 */
[----:B------:R-:W-:Y:S01]  /*6800*/  R2UR UR6, R6 ;  /* 0x00000000060672ca */ /* 0x000fe200000e0000 */
[----:B------:R-:W-:-:S02]  /*6810*/  UIADD3 UR21, -UR22, URZ, URZ ;  /* 0x0000003f16157290 */ /* 0x000fc4000fffe13f */
[----:B------:R-:W-:Y:S01]  /*6820*/  UIADD3 UR9, -UR14, URZ, URZ ;  /* 0x0000003f0e097290 */ /* 0x000fe2000fffe13f */
[----:B------:R-:W-:Y:S01]  /*6830*/  ULDC.64 UR12, c[0x0][0x4d0] ;  /* 0x00013400000c7ab9 */ /* 0x000fe20000000a00 */
[----:B------:R-:W-:Y:S01]  /*6840*/  ULDC.64 UR26, c[0x0][0x4f0] ;  /* 0x00013c00001a7ab9 */ /* 0x000fe20000000a00 */
[----:B------:R-:W-:Y:S02]  /*6850*/  UIMAD UR21, UR33, UR21, UR15 ;  /* 0x00000015211572a4 */ /* 0x000fe4000f8e020f */
[----:B------:R-:W-:Y:S01]  /*6860*/  UIMAD UR20, UR10, UR12, UR26 ;  /* 0x0000000c0a1472a4 */ /* 0x000fe2000f8e021a */
[----:B------:R-:W-:Y:S01]  /*6870*/  R2UR UR10, R16 ;  /* 0x00000000100a72ca */ /* 0x000fe200000e0000 */
[----:B------:R-:W-:Y:S02]  /*6880*/  UIMAD UR9, UR33, UR9, UR17 ;  /* 0x00000009210972a4 */ /* 0x000fe4000f8e0211 */
[----:B------:R-:W-:Y:S02]  /*6890*/  UIMAD UR21, UR21, UR13, UR27 ;  /* 0x0000000d151572a4 */ /* 0x000fe4000f8e021b */
[----:B------:R-:W-:-:S02]  /*68a0*/  UPRMT UR23, UR23, 0x5410, URZ ;  /* 0x0000541017177896 */ /* 0x000fc4000800003f */
[----:B------:R-:W-:Y:S02]  /*68b0*/  UIMAD UR12, UR32, UR12, UR26 ;  /* 0x0000000c200c72a4 */ /* 0x000fe4000f8e021a */
[----:B------:R-:W-:Y:S01]  /*68c0*/  UIMAD UR13, UR9, UR13, UR27 ;  /* 0x0000000d090d72a4 */ /* 0x000fe2000f8e021b */
[----:B------:R-:W-:Y:S02]  /*68d0*/  UMOV UR26, 0x0 ;  /* 0x00000000001a7882 */ /* 0x000fe40000000000 */
[----:B------:R-:W-:Y:S01]  /*68e0*/  UMOV UR27, 0x10000000 ;  /* 0x10000000001b7882 */ /* 0x000fe20000000000 */
[----:B------:R-:W-:Y:S01]  /*68f0*/  UMOV UR17, UR5 ;  /* 0x0000000500117c82 */ /* 0x000fe20008000000 */
[----:B------:R1:W-:Y:S01]  /*6900*/  UTMALDG.2D [UR4], [UR24], desc[UR26] ;  /* 0x00001a04180075b4 */ /* 0x0003e20008009000 */
[----:B------:R-:W-:Y:S01]  /*6910*/  UMOV UR9, UR5 ;  /* 0x0000000500097c82 */ /* 0x000fe20008000000 */
[----:B------:R1:W-:Y:S02]  /*6920*/  UTMALDG.5D.IM2COL [UR16], [UR30], UR23 ;  /* 0x000000101e0073b4 */ /* 0x0003e40008060017 */
[----:B------:R1:W-:Y:S02]  /*6930*/  UTMALDG.5D.IM2COL [UR8], [UR30], UR23 ;  /* 0x000000081e0073b4 */ /* 0x0003e40008060017 */
[----:B-1----:R-:W-:Y:S05]  /*6940*/  @P3 BRA `(.L_x_151) ;  /* 0xfffffff800483947 */ /* 0x002fea000383ffff */
.L_x_147:
[----:B------:R-:W-:Y:S01]  /*6950*/  ISETP.GE.U32.AND P2, PT, R10, 0x9, PT ;  /* 0x000000090a00780c */ /* 0x000fe20003f46070 */
[----:B------:R-:W-:Y:S05]  /*6960*/  WARPSYNC.ALL ;  /* 0x0000000000007948 */ /* 0x000fea0003800000 */
[----:B------:R-:W-:-:S07]  /*6970*/  ELECT P1, URZ, PT ;  /* 0x00000000003f782f */ /* 0x000fce0003820000 */
[----:B0-----:R-:W-:-:S05]  /*6980*/  @P2 IMAD.WIDE.U32 R4, R10, 0x38e38e39, RZ ;  /* 0x38e38e390a042825 */ /* 0x001fca00078e00ff */
[----:B-----5:R-:W-:-:S04]  /*6990*/  @P2 SHF.R.U32.HI R0, RZ, 0x1, R5 ;  /* 0x00000001ff002819 */ /* 0x020fc80000011605 */
[----:B------:R-:W-:-:S04]  /*69a0*/  @P2 LOP3.LUT R0, R0, 0x1, RZ, 0xc0, !PT ;  /* 0x0000000100002812 */ /* 0x000fc800078ec0ff */
[----:B------:R-:W-:Y:S01]  /*69b0*/  @P2 ISETP.NE.U32.AND P0, PT, R0, 0x1, PT ;  /* 0x000000010000280c */ /* 0x000fe20003f05070 */
[----:B------:R-:W-:-:S12]  /*69c0*/  @!P1 EXIT ;  /* 0x000000000000994d */ /* 0x000fd80003800000 */
[----:B------:R-:W-:Y:S01]  /*69d0*/  LOP3.LUT R2, R2, 0x2, RZ, 0xfc, !PT ;  /* 0x0000000202027812 */ /* 0x000fe200078efcff */
[----:B------:R-:W-:Y:S01]  /*69e0*/  IMAD.MOV.U32 R0, RZ, RZ, 0x1 ;  /* 0x00000001ff007424 */ /* 0x000fe200078e00ff */
[----:B------:R-:W-:Y:S02]  /*69f0*/  @P2 ISETP.NE.U32.AND.EX P0, PT, RZ, RZ, PT, P0 ;  /* 0x000000ffff00220c */ /* 0x000fe40003f05100 */
[----:B------:R-:W-:Y:S02]  /*6a00*/  ISETP.NE.AND P1, PT, R2, 0x3, PT ;  /* 0x000000030200780c */ /* 0x000fe40003f25270 */
[----:B------:R-:W-:-:S11]  /*6a10*/  @P2 SEL R0, RZ, 0x1, !P0 ;  /* 0x00000001ff002807 */ /* 0x000fd60004000000 */
[----:B------:R-:W-:Y:S05]  /*6a20*/  @!P1 BRA `(.L_x_152) ;  /* 0x0000000000049947 */ /* 0x000fea0003800000 */
[----:B------:R-:W-:Y:S01]  /*6a30*/  BPT.TRAP 0x1 ;  /* 0x000000040000795c */ /* 0x000fe20000300000 */
.L_x_152:
[----:B------:R-:W0:Y:S01]  /*6a40*/  S2R R5, SR_CgaCtaId ;  /* 0x0000000000057919 */ /* 0x000e220000008800 */
[----:B------:R-:W-:Y:S01]  /*6a50*/  IMAD.WIDE.U32 R2, R10, 0x38e38e39, RZ ;  /* 0x38e38e390a027825 */ /* 0x000fe200078e00ff */
[----:B------:R-:W-:-:S04]  /*6a60*/  MOV R2, 0x400 ;  /* 0x0000040000027802 */ /* 0x000fc80000000f00 */
[----:B------:R-:W-:Y:S02]  /*6a70*/  SHF.R.U32.HI R3, RZ, 0x1, R3 ;  /* 0x00000001ff037819 */ /* 0x000fe40000011603 */
[----:B0-----:R-:W-:-:S03]  /*6a80*/  LEA R5, R5, R2, 0x18 ;  /* 0x0000000205057211 */ /* 0x001fc600078ec0ff */
[----:B------:R-:W-:Y:S02]  /*6a90*/  IMAD R2, R3, -0x9, R10 ;  /* 0xfffffff703027824 */ /* 0x000fe400078e020a */
[----:B------:R-:W-:Y:S01]  /*6aa0*/  VIADD R3, R5, 0x36048 ;  /* 0x0003604805037836 */ /* 0x000fe20000000000 */
[----:B------:R-:W-:-:S03]  /*6ab0*/  SHF.L.U32 R5, R0, 0x1f, RZ ;  /* 0x0000001f00057819 */ /* 0x000fc600000006ff */
[----:B------:R-:W-:-:S07]  /*6ac0*/  IMAD R4, R2, 0x8, R3 ;  /* 0x0000000802047824 */ /* 0x000fce00078e0203 */
.L_x_153:
[----:B0-----:R0:W1:Y:S02]  /*6ad0*/  SYNCS.PHASECHK.TRANS64.TRYWAIT P0, [R4+URZ], R5 ;  /* 0x00000005040075a7 */ /* 0x001064000800017f */
[----:B-1----:R-:W-:Y:S05]  /*6ae0*/  @!P0 NANOSLEEP.SYNCS 0x989680 ;  /* 0x009896800000895d */ /* 0x002fea0003900000 */
[----:B------:R-:W1:Y:S02]  /*6af0*/  @!P0 SYNCS.PHASECHK.TRANS64 P0, [R4+URZ], R5 ;  /* 0x00000005040085a7 */ /* 0x000e64000800007f */
[----:B-1----:R-:W-:Y:S05]  /*6b00*/  @!P0 BRA `(.L_x_153) ;  /* 0xfffffffc00f08947 */ /* 0x002fea000383ffff */
[----:B------:R-:W-:-:S05]  /*6b10*/  VIADD R2, R2, 0x1 ;  /* 0x0000000102027836 */ /* 0x000fca0000000000 */
[----:B------:R-:W-:-:S04]  /*6b20*/  ISETP.NE.AND P0, PT, R2, 0x9, PT ;  /* 0x000000090200780c */ /* 0x000fc80003f05270 */
[----:B0-----:R-:W-:Y:S02]  /*6b30*/  SEL R5, RZ, 0x1, P0 ;  /* 0x00000001ff057807 */ /* 0x001fe40000000000 */
[----:B------:R-:W-:Y:S02]  /*6b40*/  SEL R2, R2, RZ, P0 ;  /* 0x000000ff02027207 */ /* 0x000fe40000000000 */
[----:B------:R-:W-:-:S03]  /*6b50*/  LOP3.LUT R7, R0, R5, RZ, 0x3c, !PT ;  /* 0x0000000500077212 */ /* 0x000fc600078e3cff */
[----:B------:R-:W-:Y:S01]  /*6b60*/  IMAD R0, R2, 0x8, R3 ;  /* 0x0000000802007824 */ /* 0x000fe200078e0203 */
[----:B------:R-:W-:-:S07]  /*6b70*/  SHF.L.U32 R5, R7, 0x1f, RZ ;  /* 0x0000001f07057819 */ /* 0x000fce00000006ff */
.L_x_154:
        /* <DEDUP_REMOVED lines=11> */
.L_x_155:
        /* <DEDUP_REMOVED lines=11> */
.L_x_156:
        /* <DEDUP_REMOVED lines=11> */
.L_x_157:
        /* <DEDUP_REMOVED lines=11> */
.L_x_158:
        /* <DEDUP_REMOVED lines=11> */
.L_x_159:
        /* <DEDUP_REMOVED lines=11> */
.L_x_160:
        /* <DEDUP_REMOVED lines=11> */
.L_x_161:
[----:B0-----:R0:W1:Y:S02]  /*7050*/  SYNCS.PHASECHK.TRANS64.TRYWAIT P0, [R2+URZ], R3 ;  /* 0x00000003020075a7 */ /* 0x001064000800017f */
[----:B-1----:R-:W-:Y:S05]  /*7060*/  @!P0 NANOSLEEP.SYNCS 0x989680 ;  /* 0x009896800000895d */ /* 0x002fea0003900000 */
[----:B------:R-:W1:Y:S02]  /*7070*/  @!P0 SYNCS.PHASECHK.TRANS64 P0, [R2+URZ], R3 ;  /* 0x00000003020085a7 */ /* 0x000e64000800007f */
[----:B-1----:R-:W-:Y:S05]  /*7080*/  @P0 EXIT ;  /* 0x000000000000094d */ /* 0x002fea0003800000 */
[----:B------:R-:W-:Y:S05]  /*7090*/  BRA `(.L_x_161) ;  /* 0xfffffffc00ec7947 */ /* 0x000fea000383ffff */
.L_x_162:
[----:B------:R-:W-:-:S00]  /*70a0*/  BRA `(.L_x_162) ;  /* 0xfffffffc00fc7947 */ /* 0x000fc0000383ffff */
[----:B------:R-:W-:-:S00]  /*70b0*/  NOP ;  /* 0x0000000000007918 */ /* 0x000fc00000000000 */
        /* <DEDUP_REMOVED lines=12> */
.L_x_163:


//--------------------- .nv.shared._ZN7cutlass13device_kernelINS_4conv6kernel13ConvUniversalINS1_16ConvProblemShapeILNS1_8OperatorE2ELi3EEENS1_10collective14CollectiveConvINS1_46MainloopSm90TmaGmmaWarpSpecializedImplicitGemmILS5_2ELi9ELi3EN4cute5tupleIJNSA_1CILi1EEESD_SD_EEENS1_36KernelImplicitTmaWarpSpecializedSm90ELi1EEENSB_IJNSC_ILi64EEENSB_IJNSC_ILi128EEEEEENSB_IJSH_EEEEEENS_10bfloat16_tESM_NSA_8TiledMMAINSA_8MMA_AtomIJNSA_4SM904GMMA28MMA_64x128x16_F32BF16BF16_SSILNSQ_5MajorE1ELSS_1ELNSQ_7ScaleInE1ELST_1EEEEEENSA_6LayoutISE_NSB_IJNSC_ILi0EEESX_SX_EEEEENSB_IJNSA_10UnderscoreES10_S10_EEEEENS7_6detail26Sm90ImplicitGemmTileTraitsINSA_13SM90_TMA_LOADENSA_14ComposedLayoutINSA_7SwizzleILi3ELi4ELi3EEENSA_18smem_ptr_flag_bitsILi16EEENSW_INSB_IJNSB_IJSH_SD_EEENSB_IJNSC_ILi8EEES1C_EEENSB_IJSD_NSC_ILi9EEEEEEEEENSB_IJNSB_IJSD_SX_EEENSB_IJSH_NSC_ILi512EEEEEENSB_IJSX_NSC_ILi4096EEEEEEEEEEEEEvEENS14_INSA_20SM90_TMA_LOAD_IM2COLENS16_IS18_S1A_NSW_INSB_IJNSB_IJSH_NSC_ILi2EEEEEES1D_S1F_EEENSB_IJNSB_IJSD_S1K_EEES1J_NSB_IJSX_NSC_ILi8192EEEEEEEEEEEEEvEEEENS_8epilogue10collective6detail29Sm90TmaWarpSpecializedAdapterINS23_15DefaultEpilogueISM_NSB_IJlNSB_IJSD_lllEEESX_EEES28_NS22_6thread17LinearCombinationISM_Li1EffLNS29_9ScaleType4KindE0ELNS_15FloatRoundStyleE2ESM_EENS_4gemm15EpilogueDefaultEEEEEvvEEEEvNT_6ParamsE --------------------------
	.section	.nv.shared._ZN7cutlass13device_kernelINS_4conv6kernel13ConvUniversalINS1_16ConvProblemShapeILNS1_8OperatorE2ELi3EEENS1_10collective14CollectiveConvINS1_46MainloopSm90TmaGmmaWarpSpecializedImplicitGemmILS5_2ELi9ELi3EN4cute5tupleIJNSA_1CILi1EEESD_SD_EEENS1_36KernelImplicitTmaWarpSpecializedSm90ELi1EEENSB_IJNSC_ILi64EEENSB_IJNSC_ILi128EEEEEENSB_IJSH_EEEEEENS_10bfloat16_tESM_NSA_8TiledMMAINSA_8MMA_AtomIJNSA_4SM904GMMA28MMA_64x128x16_F32BF16BF16_SSILNSQ_5MajorE1ELSS_1ELNSQ_7ScaleInE1ELST_1EEEEEENSA_6LayoutISE_NSB_IJNSC_ILi0EEESX_SX_EEEEENSB_IJNSA_10UnderscoreES10_S10_EEEEENS7_6detail26Sm90ImplicitGemmTileTraitsINSA_13SM90_TMA_LOADENSA_14ComposedLayoutINSA_7SwizzleILi3ELi4ELi3EEENSA_18smem_ptr_flag_bitsILi16EEENSW_INSB_IJNSB_IJSH_SD_EEENSB_IJNSC_ILi8EEES1C_EEENSB_IJSD_NSC_ILi9EEEEEEEEENSB_IJNSB_IJSD_SX_EEENSB_IJSH_NSC_ILi512EEEEEENSB_IJSX_NSC_ILi4096EEEEEEEEEEEEEvEENS14_INSA_20SM90_TMA_LOAD_IM2COLENS16_IS18_S1A_NSW_INSB_IJNSB_IJSH_NSC_ILi2EEEEEES1D_S1F_EEENSB_IJNSB_IJSD_S1K_EEES1J_NSB_IJSX_NSC_ILi8192EEEEEEEEEEEEEvEEEENS_8epilogue10collective6detail29Sm90TmaWarpSpecializedAdapterINS23_15DefaultEpilogueISM_NSB_IJlNSB_IJSD_lllEEESX_EEES28_NS22_6thread17LinearCombinationISM_Li1EffLNS29_9ScaleType4KindE0ELNS_15FloatRoundStyleE2ESM_EENS_4gemm15EpilogueDefaultEEEEEvvEEEEvNT_6ParamsE,"aw",@nobits
	.sectionflags	@""
	.align	16
	.zero		1024


//--------------------- .nv.shared.reserved.0     --------------------------
	.section	.nv.shared.reserved.0,"aw",@nobits
	.weak		__nv_reservedSMEM_offset_0_alias
	.size		__nv_reservedSMEM_offset_0_alias, 0, 0
	.other		__nv_reservedSMEM_offset_0_alias,@"STO_CUDA_RESERVED_SHARED STV_DEFAULT"
__nv_reservedSMEM_offset_0_alias:
	.zero		0


//--------------------- .nv.global                --------------------------
	.section	.nv.global,"aw",@nobits
.nv.global:
	.type		_ZN39_INTERNAL_80672573_4_k_cu_90ecb7a5_37414cute1_E,@object
	.size		_ZN39_INTERNAL_80672573_4_k_cu_90ecb7a5_37414cute1_E,(_ZN39_INTERNAL_80672573_4_k_cu_90ecb7a5_37414cuda3std3__45__cpo6cbeginE - _ZN39_INTERNAL_80672573_4_k_cu_90ecb7a5_37414cute1_E)
_ZN39_INTERNAL_80672573_4_k_cu_90ecb7a5_37414cute1_E:
	.zero		1
	.type		_ZN39_INTERNAL_80672573_4_k_cu_90ecb7a5_37414cuda3std3__45__cpo6cbeginE,@object
	.size		_ZN39_INTERNAL_80672573_4_k_cu_90ecb7a5_37414cuda3std3__45__cpo6cbeginE,(_ZN39_INTERNAL_80672573_4_k_cu_90ecb7a5_37414cuda3std3__48in_placeE - _ZN39_INTERNAL_80672573_4_k_cu_90ecb7a5_37414cuda3std3__45__cpo6cbeginE)
_ZN39_INTERNAL_80672573_4_k_cu_90ecb7a5_37414cuda3std3__45__cpo6cbeginE:
	.zero		1
	.type		_ZN39_INTERNAL_80672573_4_k_cu_90ecb7a5_37414cuda3std3__48in_placeE,@object
	.size		_ZN39_INTERNAL_80672573_4_k_cu_90ecb7a5_37414cuda3std3__48in_placeE,(_ZN39_INTERNAL_80672573_4_k_cu_90ecb7a5_37414cuda3std6ranges3__45__cpo9iter_moveE - _ZN39_INTERNAL_80672573_4_k_cu_90ecb7a5_37414cuda3std3__48in_placeE)
_ZN39_INTERNAL_80672573_4_k_cu_90ecb7a5_37414cuda3std3__48in_placeE:
	.zero		1
	.type		_ZN39_INTERNAL_80672573_4_k_cu_90ecb7a5_37414cuda3std6ranges3__45__cpo9iter_moveE,@object
	.size		_ZN39_INTERNAL_80672573_4_k_cu_90ecb7a5_37414cuda3std6ranges3__45__cpo9iter_moveE,(_ZN39_INTERNAL_80672573_4_k_cu_90ecb7a5_37414cuda3std3__45__cpo5beginE - _ZN39_INTERNAL_80672573_4_k_cu_90ecb7a5_37414cuda3std6ranges3__45__cpo9iter_moveE)
_ZN39_INTERNAL_80672573_4_k_cu_90ecb7a5_37414cuda3std6ranges3__45__cpo9iter_moveE:
	.zero		1
	.type		_ZN39_INTERNAL_80672573_4_k_cu_90ecb7a5_37414cuda3std3__45__cpo5beginE,@object
	.size		_ZN39_INTERNAL_80672573_4_k_cu_90ecb7a5_37414cuda3std3__45__cpo5beginE,(_ZN39_INTERNAL_80672573_4_k_cu_90ecb7a5_37414cuda3std3__441_GLOBAL__N__80672573_4_k_cu_90ecb7a5_37416ignoreE - _ZN39_INTERNAL_80672573_4_k_cu_90ecb7a5_37414cuda3std3__45__cpo5beginE)
_ZN39_INTERNAL_80672573_4_k_cu_90ecb7a5_37414cuda3std3__45__cpo5beginE:
	.zero		1
	.type		_ZN39_INTERNAL_80672573_4_k_cu_90ecb7a5_37414cuda3std3__441_GLOBAL__N__80672573_4_k_cu_90ecb7a5_37416ignoreE,@object
	.size		_ZN39_INTERNAL_80672573_4_k_cu_90ecb7a5_37414cuda3std3__441_GLOBAL__N__80672573_4_k_cu_90ecb7a5_37416ignoreE,(_ZN39_INTERNAL_80672573_4_k_cu_90ecb7a5_37414cute7productE - _ZN39_INTERNAL_80672573_4_k_cu_90ecb7a5_37414cuda3std3__441_GLOBAL__N__80672573_4_k_cu_90ecb7a5_37416ignoreE)
_ZN39_INTERNAL_80672573_4_k_cu_90ecb7a5_37414cuda3std3__441_GLOBAL__N__80672573_4_k_cu_90ecb7a5_37416ignoreE:
	.zero		1
	.type		_ZN39_INTERNAL_80672573_4_k_cu_90ecb7a5_37414cute7productE,@object
	.size		_ZN39_INTERNAL_80672573_4_k_cu_90ecb7a5_37414cute7productE,(_ZN39_INTERNAL_80672573_4_k_cu_90ecb7a5_37414cuda3std3__45__cpo3endE - _ZN39_INTERNAL_80672573_4_k_cu_90ecb7a5_37414cute7productE)
_ZN39_INTERNAL_80672573_4_k_cu_90ecb7a5_37414cute7productE:
	.zero		1
	.type		_ZN39_INTERNAL_80672573_4_k_cu_90ecb7a5_37414cuda3std3__45__cpo3endE,@object
	.size		_ZN39_INTERNAL_80672573_4_k_cu_90ecb7a5_37414cuda3std3__45__cpo3endE,(_ZN39_INTERNAL_80672573_4_k_cu_90ecb7a5_37414cuda3std3__419piecewise_constructE - _ZN39_INTERNAL_80672573_4_k_cu_90ecb7a5_37414cuda3std3__45__cpo3endE)
_ZN39_INTERNAL_80672573_4_k_cu_90ecb7a5_37414cuda3std3__45__cpo3endE:
	.zero		1
	.type		_ZN39_INTERNAL_80672573_4_k_cu_90ecb7a5_37414cuda3std3__419piecewise_constructE,@object
	.size		_ZN39_INTERNAL_80672573_4_k_cu_90ecb7a5_37414cuda3std3__419piecewise_constructE,(_ZN39_INTERNAL_80672573_4_k_cu_90ecb7a5_37414cuda3std3__45__cpo4cendE - _ZN39_INTERNAL_80672573_4_k_cu_90ecb7a5_37414cuda3std3__419piecewise_constructE)
_ZN39_INTERNAL_80672573_4_k_cu_90ecb7a5_37414cuda3std3__419piecewise_constructE:
	.zero		1
	.type		_ZN39_INTERNAL_80672573_4_k_cu_90ecb7a5_37414cuda3std3__45__cpo4cendE,@object
	.size		_ZN39_INTERNAL_80672573_4_k_cu_90ecb7a5_37414cuda3std3__45__cpo4cendE,(_ZN39_INTERNAL_80672573_4_k_cu_90ecb7a5_37414cuda3std6ranges3__45__cpo4swapE - _ZN39_INTERNAL_80672573_4_k_cu_90ecb7a5_37414cuda3std3__45__cpo4cendE)
_ZN39_INTERNAL_80672573_4_k_cu_90ecb7a5_37414cuda3std3__45__cpo4cendE:
	.zero		1
	.type		_ZN39_INTERNAL_80672573_4_k_cu_90ecb7a5_37414cuda3std6ranges3__45__cpo4swapE,@object
	.size		_ZN39_INTERNAL_80672573_4_k_cu_90ecb7a5_37414cuda3std6ranges3__45__cpo4swapE,(.L_7 - _ZN39_INTERNAL_80672573_4_k_cu_90ecb7a5_37414cuda3std6ranges3__45__cpo4swapE)
_ZN39_INTERNAL_80672573_4_k_cu_90ecb7a5_37414cuda3std6ranges3__45__cpo4swapE:
	.zero		1
.L_7:


//--------------------- .nv.constant0._ZN7cutlass13device_kernelINS_4conv6kernel13ConvUniversalINS1_16ConvProblemShapeILNS1_8OperatorE2ELi3EEENS1_10collective14CollectiveConvINS1_46MainloopSm90TmaGmmaWarpSpecializedImplicitGemmILS5_2ELi9ELi3EN4cute5tupleIJNSA_1CILi1EEESD_SD_EEENS1_36KernelImplicitTmaWarpSpecializedSm90ELi1EEENSB_IJNSC_ILi64EEENSB_IJNSC_ILi128EEEEEENSB_IJSH_EEEEEENS_10bfloat16_tESM_NSA_8TiledMMAINSA_8MMA_AtomIJNSA_4SM904GMMA28MMA_64x128x16_F32BF16BF16_SSILNSQ_5MajorE1ELSS_1ELNSQ_7ScaleInE1ELST_1EEEEEENSA_6LayoutISE_NSB_IJNSC_ILi0EEESX_SX_EEEEENSB_IJNSA_10UnderscoreES10_S10_EEEEENS7_6detail26Sm90ImplicitGemmTileTraitsINSA_13SM90_TMA_LOADENSA_14ComposedLayoutINSA_7SwizzleILi3ELi4ELi3EEENSA_18smem_ptr_flag_bitsILi16EEENSW_INSB_IJNSB_IJSH_SD_EEENSB_IJNSC_ILi8EEES1C_EEENSB_IJSD_NSC_ILi9EEEEEEEEENSB_IJNSB_IJSD_SX_EEENSB_IJSH_NSC_ILi512EEEEEENSB_IJSX_NSC_ILi4096EEEEEEEEEEEEEvEENS14_INSA_20SM90_TMA_LOAD_IM2COLENS16_IS18_S1A_NSW_INSB_IJNSB_IJSH_NSC_ILi2EEEEEES1D_S1F_EEENSB_IJNSB_IJSD_S1K_EEES1J_NSB_IJSX_NSC_ILi8192EEEEEEEEEEEEEvEEEENS_8epilogue10collective6detail29Sm90TmaWarpSpecializedAdapterINS23_15DefaultEpilogueISM_NSB_IJlNSB_IJSD_lllEEESX_EEES28_NS22_6thread17LinearCombinationISM_Li1EffLNS29_9ScaleType4KindE0ELNS_15FloatRoundStyleE2ESM_EENS_4gemm15EpilogueDefaultEEEEEvvEEEEvNT_6ParamsE --------------------------
	.section	.nv.constant0._ZN7cutlass13device_kernelINS_4conv6kernel13ConvUniversalINS1_16ConvProblemShapeILNS1_8OperatorE2ELi3EEENS1_10collective14CollectiveConvINS1_46MainloopSm90TmaGmmaWarpSpecializedImplicitGemmILS5_2ELi9ELi3EN4cute5tupleIJNSA_1CILi1EEESD_SD_EEENS1_36KernelImplicitTmaWarpSpecializedSm90ELi1EEENSB_IJNSC_ILi64EEENSB_IJNSC_ILi128EEEEEENSB_IJSH_EEEEEENS_10bfloat16_tESM_NSA_8TiledMMAINSA_8MMA_AtomIJNSA_4SM904GMMA28MMA_64x128x16_F32BF16BF16_SSILNSQ_5MajorE1ELSS_1ELNSQ_7ScaleInE1ELST_1EEEEEENSA_6LayoutISE_NSB_IJNSC_ILi0EEESX_SX_EEEEENSB_IJNSA_10UnderscoreES10_S10_EEEEENS7_6detail26Sm90ImplicitGemmTileTraitsINSA_13SM90_TMA_LOADENSA_14ComposedLayoutINSA_7SwizzleILi3ELi4ELi3EEENSA_18smem_ptr_flag_bitsILi16EEENSW_INSB_IJNSB_IJSH_SD_EEENSB_IJNSC_ILi8EEES1C_EEENSB_IJSD_NSC_ILi9EEEEEEEEENSB_IJNSB_IJSD_SX_EEENSB_IJSH_NSC_ILi512EEEEEENSB_IJSX_NSC_ILi4096EEEEEEEEEEEEEvEENS14_INSA_20SM90_TMA_LOAD_IM2COLENS16_IS18_S1A_NSW_INSB_IJNSB_IJSH_NSC_ILi2EEEEEES1D_S1F_EEENSB_IJNSB_IJSD_S1K_EEES1J_NSB_IJSX_NSC_ILi8192EEEEEEEEEEEEEvEEEENS_8epilogue10collective6detail29Sm90TmaWarpSpecializedAdapterINS23_15DefaultEpilogueISM_NSB_IJlNSB_IJSD_lllEEESX_EEES28_NS22_6thread17LinearCombinationISM_Li1EffLNS29_9ScaleType4KindE0ELNS_15FloatRoundStyleE2ESM_EENS_4gemm15EpilogueDefaultEEEEEvvEEEEvNT_6ParamsE,"a",@progbits
	.sectionflags	@""
	.align	4
.nv.constant0._ZN7cutlass13device_kernelINS_4conv6kernel13ConvUniversalINS1_16ConvProblemShapeILNS1_8OperatorE2ELi3EEENS1_10collective14CollectiveConvINS1_46MainloopSm90TmaGmmaWarpSpecializedImplicitGemmILS5_2ELi9ELi3EN4cute5tupleIJNSA_1CILi1EEESD_SD_EEENS1_36KernelImplicitTmaWarpSpecializedSm90ELi1EEENSB_IJNSC_ILi64EEENSB_IJNSC_ILi128EEEEEENSB_IJSH_EEEEEENS_10bfloat16_tESM_NSA_8TiledMMAINSA_8MMA_AtomIJNSA_4SM904GMMA28MMA_64x128x16_F32BF16BF16_SSILNSQ_5MajorE1ELSS_1ELNSQ_7ScaleInE1ELST_1EEEEEENSA_6LayoutISE_NSB_IJNSC_ILi0EEESX_SX_EEEEENSB_IJNSA_10UnderscoreES10_S10_EEEEENS7_6detail26Sm90ImplicitGemmTileTraitsINSA_13SM90_TMA_LOADENSA_14ComposedLayoutINSA_7SwizzleILi3ELi4ELi3EEENSA_18smem_ptr_flag_bitsILi16EEENSW_INSB_IJNSB_IJSH_SD_EEENSB_IJNSC_ILi8EEES1C_EEENSB_IJSD_NSC_ILi9EEEEEEEEENSB_IJNSB_IJSD_SX_EEENSB_IJSH_NSC_ILi512EEEEEENSB_IJSX_NSC_ILi4096EEEEEEEEEEEEEvEENS14_INSA_20SM90_TMA_LOAD_IM2COLENS16_IS18_S1A_NSW_INSB_IJNSB_IJSH_NSC_ILi2EEEEEES1D_S1F_EEENSB_IJNSB_IJSD_S1K_EEES1J_NSB_IJSX_NSC_ILi8192EEEEEEEEEEEEEvEEEENS_8epilogue10collective6detail29Sm90TmaWarpSpecializedAdapterINS23_15DefaultEpilogueISM_NSB_IJlNSB_IJSD_lllEEESX_EEES28_NS22_6thread17LinearCombinationISM_Li1EffLNS29_9ScaleType4KindE0ELNS_15FloatRoundStyleE2ESM_EENS_4gemm15EpilogueDefaultEEEEEvvEEEEvNT_6ParamsE:
	.zero		1664


//--------------------- SYMBOLS --------------------------

	.type		.nv.reservedSmem.offset0,@object
	.size		.nv.reservedSmem.offset0,0x4
